	.target	sm_103a

	.elftype	@"ET_EXEC"


//--------------------- .note.nv.tkinfo           --------------------------
	.section	.note.nv.tkinfo,"",@"SHT_NOTE"
	.sectionflags	@"SHF_NOTE_NV_TKINFO"
	.tkinfo
        /*0018*/ 	.word	0x00000002
        /*0030*/ 	.string	""
        /*0030*/ 	.string	"ptxas"
        /*0030*/ 	.string	"Cuda compilation tools, release 13.0, V13.0.88"
        /*0030*/ 	.string	"Build cuda_13.0.r13.0/compiler.36424714_0"
        /*0030*/ 	.string	"-arch sm_103a -m 64 "



//--------------------- .note.nv.cuinfo           --------------------------
	.section	.note.nv.cuinfo,"",@"SHT_NOTE"
	.sectionflags	@"SHF_NOTE_NV_CUINFO"
        /*0018*/ 	.short	0x0002
        /*001a*/ 	.short	0x0067
        /*001c*/ 	.short	0x0082
	.zero		2


//--------------------- .nv.info                  --------------------------
	.section	.nv.info,"",@"SHT_CUDA_INFO"
	.align	4


	//----- nvinfo : EIATTR_REGCOUNT
	.align		4
        /*0000*/ 	.byte	0x04, 0x2f
        /*0002*/ 	.short	(.L_12 - .L_11)
	.align		4
.L_11:
        /*0004*/ 	.word	index@(_ZN7cutlass13device_kernelIN5flash19enable_sm80_to_sm89INS1_16FlashAttnFwdSm80INS1_25CollectiveMainloopFwdSm80ILi4ELi1ELb0EN4cute5tupleIJNS5_1CILi128EEENS7_ILi48EEENS7_ILi96EEEEEELi96ENS_6half_tEfNS_4arch4Sm80ELb1ELb0ELb0ELb1ELb0ELb1ELb1ELb1EEENS1_21CollectiveEpilogueFwdINS6_IJS8_SA_S9_EEENS6_IJNS7_ILi1EEESI_SI_EEESC_SE_Li128ELb1ELb1ELb1ELb0EEENS1_36VarlenDynamicPersistentTileSchedulerILi128ELi48ELi128ELi128ELb1ELb1ELb0ELb1ELb1ELb1EEEEEEEEEvNT_6ParamsE)
        /*0008*/ 	.word	0x00000004


	//----- nvinfo : EIATTR_FRAME_SIZE
	.align		4
.L_12:
        /*000c*/ 	.byte	0x04, 0x11
        /*000e*/ 	.short	(.L_14 - .L_13)
	.align		4
.L_13:
        /*0010*/ 	.word	index@(_ZN7cutlass13device_kernelIN5flash19enable_sm80_to_sm89INS1_16FlashAttnFwdSm80INS1_25CollectiveMainloopFwdSm80ILi4ELi1ELb0EN4cute5tupleIJNS5_1CILi128EEENS7_ILi48EEENS7_ILi96EEEEEELi96ENS_6half_tEfNS_4arch4Sm80ELb1ELb0ELb0ELb1ELb0ELb1ELb1ELb1EEENS1_21CollectiveEpilogueFwdINS6_IJS8_SA_S9_EEENS6_IJNS7_ILi1EEESI_SI_EEESC_SE_Li128ELb1ELb1ELb1ELb0EEENS1_36VarlenDynamicPersistentTileSchedulerILi128ELi48ELi128ELi128ELb1ELb1ELb0ELb1ELb1ELb1EEEEEEEEEvNT_6ParamsE)
        /*0014*/ 	.word	0x00000000


	//----- nvinfo : EIATTR_REGCOUNT
	.align		4
.L_14:
        /*0018*/ 	.byte	0x04, 0x2f
        /*001a*/ 	.short	(.L_16 - .L_15)
	.align		4
.L_15:
        /*001c*/ 	.word	index@(_ZN7cutlass13device_kernelIN5flash19enable_sm80_to_sm89INS1_16FlashAttnFwdSm80INS1_25CollectiveMainloopFwdSm80ILi4ELi1ELb0EN4cute5tupleIJNS5_1CILi128EEENS7_ILi48EEENS7_ILi96EEEEEELi96ENS_6half_tEfNS_4arch4Sm80ELb1ELb0ELb0ELb1ELb0ELb0ELb1ELb1EEENS1_21CollectiveEpilogueFwdINS6_IJS8_SA_S9_EEENS6_IJNS7_ILi1EEESI_SI_EEESC_SE_Li128ELb1ELb1ELb1ELb0EEENS1_36VarlenDynamicPersistentTileSchedulerILi128ELi48ELi128ELi128ELb1ELb1ELb0ELb1ELb1ELb1EEEEEEEEEvNT_6ParamsE)
        /*0020*/ 	.word	0x00000004


	//----- nvinfo : EIATTR_FRAME_SIZE
	.align		4
.L_16:
        /*0024*/ 	.byte	0x04, 0x11
        /*0026*/ 	.short	(.L_18 - .L_17)
	.align		4
.L_17:
        /*0028*/ 	.word	index@(_ZN7cutlass13device_kernelIN5flash19enable_sm80_to_sm89INS1_16FlashAttnFwdSm80INS1_25CollectiveMainloopFwdSm80ILi4ELi1ELb0EN4cute5tupleIJNS5_1CILi128EEENS7_ILi48EEENS7_ILi96EEEEEELi96ENS_6half_tEfNS_4arch4Sm80ELb1ELb0ELb0ELb1ELb0ELb0ELb1ELb1EEENS1_21CollectiveEpilogueFwdINS6_IJS8_SA_S9_EEENS6_IJNS7_ILi1EEESI_SI_EEESC_SE_Li128ELb1ELb1ELb1ELb0EEENS1_36VarlenDynamicPersistentTileSchedulerILi128ELi48ELi128ELi128ELb1ELb1ELb0ELb1ELb1ELb1EEEEEEEEEvNT_6ParamsE)
        /*002c*/ 	.word	0x00000000


	//----- nvinfo : EIATTR_REGCOUNT
	.align		4
.L_18:
        /*0030*/ 	.byte	0x04, 0x2f
        /*0032*/ 	.short	(.L_20 - .L_19)
	.align		4
.L_19:
        /*0034*/ 	.word	index@(_ZN7cutlass13device_kernelIN5flash19enable_sm80_to_sm89INS1_16FlashAttnFwdSm80INS1_25CollectiveMainloopFwdSm80ILi4ELi1ELb0EN4cute5tupleIJNS5_1CILi128EEENS7_ILi64EEENS7_ILi96EEEEEELi96ENS_6half_tEfNS_4arch4Sm80ELb1ELb0ELb0ELb0ELb0ELb0ELb1ELb1EEENS1_21CollectiveEpilogueFwdINS6_IJS8_SA_S9_EEENS6_IJNS7_ILi1EEESI_SI_EEESC_SE_Li128ELb0ELb1ELb1ELb0EEENS1_30DynamicPersistentTileSchedulerILi128ELi128ELb1ELb1ELb0EEEEEEEEEvNT_6ParamsE)
        /*0038*/ 	.word	0x00000004


	//----- nvinfo : EIATTR_FRAME_SIZE
	.align		4
.L_20:
        /*003c*/ 	.byte	0x04, 0x11
        /*003e*/ 	.short	(.L_22 - .L_21)
	.align		4
.L_21:
        /*0040*/ 	.word	index@(_ZN7cutlass13device_kernelIN5flash19enable_sm80_to_sm89INS1_16FlashAttnFwdSm80INS1_25CollectiveMainloopFwdSm80ILi4ELi1ELb0EN4cute5tupleIJNS5_1CILi128EEENS7_ILi64EEENS7_ILi96EEEEEELi96ENS_6half_tEfNS_4arch4Sm80ELb1ELb0ELb0ELb0ELb0ELb0ELb1ELb1EEENS1_21CollectiveEpilogueFwdINS6_IJS8_SA_S9_EEENS6_IJNS7_ILi1EEESI_SI_EEESC_SE_Li128ELb0ELb1ELb1ELb0EEENS1_30DynamicPersistentTileSchedulerILi128ELi128ELb1ELb1ELb0EEEEEEEEEvNT_6ParamsE)
        /*0044*/ 	.word	0x00000000


	//----- nvinfo : EIATTR_REGCOUNT
	.align		4
.L_22:
        /*0048*/ 	.byte	0x04, 0x2f
        /*004a*/ 	.short	(.L_24 - .L_23)
	.align		4
.L_23:
        /*004c*/ 	.word	index@(_ZN7cutlass13device_kernelIN5flash19enable_sm80_to_sm89INS1_16FlashAttnFwdSm80INS1_25CollectiveMainloopFwdSm80ILi4ELi1ELb0EN4cute5tupleIJNS5_1CILi128EEENS7_ILi48EEENS7_ILi96EEEEEELi96ENS_6half_tEfNS_4arch4Sm80ELb0ELb1ELb0ELb1ELb0ELb1ELb1ELb1EEENS1_21CollectiveEpilogueFwdINS6_IJS8_SA_S9_EEENS6_IJNS7_ILi1EEESI_SI_EEESC_SE_Li128ELb1ELb1ELb1ELb0EEENS1_36VarlenDynamicPersistentTileSchedulerILi128ELi48ELi128ELi128ELb1ELb1ELb0ELb1ELb0ELb1EEEEEEEEEvNT_6ParamsE)
        /*0050*/ 	.word	0x00000004


	//----- nvinfo : EIATTR_FRAME_SIZE
	.align		4
.L_24:
        /*0054*/ 	.byte	0x04, 0x11
        /*0056*/ 	.short	(.L_26 - .L_25)
	.align		4
.L_25:
        /*0058*/ 	.word	index@(_ZN7cutlass13device_kernelIN5flash19enable_sm80_to_sm89INS1_16FlashAttnFwdSm80INS1_25CollectiveMainloopFwdSm80ILi4ELi1ELb0EN4cute5tupleIJNS5_1CILi128EEENS7_ILi48EEENS7_ILi96EEEEEELi96ENS_6half_tEfNS_4arch4Sm80ELb0ELb1ELb0ELb1ELb0ELb1ELb1ELb1EEENS1_21CollectiveEpilogueFwdINS6_IJS8_SA_S9_EEENS6_IJNS7_ILi1EEESI_SI_EEESC_SE_Li128ELb1ELb1ELb1ELb0EEENS1_36VarlenDynamicPersistentTileSchedulerILi128ELi48ELi128ELi128ELb1ELb1ELb0ELb1ELb0ELb1EEEEEEEEEvNT_6ParamsE)
        /*005c*/ 	.word	0x00000000


	//----- nvinfo : EIATTR_REGCOUNT
	.align		4
.L_26:
        /*0060*/ 	.byte	0x04, 0x2f
        /*0062*/ 	.short	(.L_28 - .L_27)
	.align		4
.L_27:
        /*0064*/ 	.word	index@(_ZN7cutlass13device_kernelIN5flash19enable_sm80_to_sm89INS1_16FlashAttnFwdSm80INS1_25CollectiveMainloopFwdSm80ILi4ELi1ELb0EN4cute5tupleIJNS5_1CILi128EEENS7_ILi48EEENS7_ILi96EEEEEELi96ENS_6half_tEfNS_4arch4Sm80ELb0ELb1ELb0ELb1ELb0ELb0ELb1ELb1EEENS1_21CollectiveEpilogueFwdINS6_IJS8_SA_S9_EEENS6_IJNS7_ILi1EEESI_SI_EEESC_SE_Li128ELb1ELb1ELb1ELb0EEENS1_36VarlenDynamicPersistentTileSchedulerILi128ELi48ELi128ELi128ELb1ELb1ELb0ELb1ELb0ELb1EEEEEEEEEvNT_6ParamsE)
        /*0068*/ 	.word	0x00000004


	//----- nvinfo : EIATTR_FRAME_SIZE
	.align		4
.L_28:
        /*006c*/ 	.byte	0x04, 0x11
        /*006e*/ 	.short	(.L_30 - .L_29)
	.align		4
.L_29:
        /*0070*/ 	.word	index@(_ZN7cutlass13device_kernelIN5flash19enable_sm80_to_sm89INS1_16FlashAttnFwdSm80INS1_25CollectiveMainloopFwdSm80ILi4ELi1ELb0EN4cute5tupleIJNS5_1CILi128EEENS7_ILi48EEENS7_ILi96EEEEEELi96ENS_6half_tEfNS_4arch4Sm80ELb0ELb1ELb0ELb1ELb0ELb0ELb1ELb1EEENS1_21CollectiveEpilogueFwdINS6_IJS8_SA_S9_EEENS6_IJNS7_ILi1EEESI_SI_EEESC_SE_Li128ELb1ELb1ELb1ELb0EEENS1_36VarlenDynamicPersistentTileSchedulerILi128ELi48ELi128ELi128ELb1ELb1ELb0ELb1ELb0ELb1EEEEEEEEEvNT_6ParamsE)
        /*0074*/ 	.word	0x00000000


	//----- nvinfo : EIATTR_REGCOUNT
	.align		4
.L_30:
        /*0078*/ 	.byte	0x04, 0x2f
        /*007a*/ 	.short	(.L_32 - .L_31)
	.align		4
.L_31:
        /*007c*/ 	.word	index@(_ZN7cutlass13device_kernelIN5flash19enable_sm80_to_sm89INS1_16FlashAttnFwdSm80INS1_25CollectiveMainloopFwdSm80ILi4ELi1ELb0EN4cute5tupleIJNS5_1CILi128EEENS7_ILi48EEENS7_ILi96EEEEEELi96ENS_6half_tEfNS_4arch4Sm80ELb0ELb1ELb0ELb0ELb0ELb0ELb1ELb1EEENS1_21CollectiveEpilogueFwdINS6_IJS8_SA_S9_EEENS6_IJNS7_ILi1EEESI_SI_EEESC_SE_Li128ELb0ELb1ELb1ELb0EEENS1_19SingleTileSchedulerILb0ELb1ELb1ELi128EEEEEEEEEvNT_6ParamsE)
        /*0080*/ 	.word	0x00000004


	//----- nvinfo : EIATTR_FRAME_SIZE
	.align		4
.L_32:
        /*0084*/ 	.byte	0x04, 0x11
        /*0086*/ 	.short	(.L_34 - .L_33)
	.align		4
.L_33:
        /*0088*/ 	.word	index@(_ZN7cutlass13device_kernelIN5flash19enable_sm80_to_sm89INS1_16FlashAttnFwdSm80INS1_25CollectiveMainloopFwdSm80ILi4ELi1ELb0EN4cute5tupleIJNS5_1CILi128EEENS7_ILi48EEENS7_ILi96EEEEEELi96ENS_6half_tEfNS_4arch4Sm80ELb0ELb1ELb0ELb0ELb0ELb0ELb1ELb1EEENS1_21CollectiveEpilogueFwdINS6_IJS8_SA_S9_EEENS6_IJNS7_ILi1EEESI_SI_EEESC_SE_Li128ELb0ELb1ELb1ELb0EEENS1_19SingleTileSchedulerILb0ELb1ELb1ELi128EEEEEEEEEvNT_6ParamsE)
        /*008c*/ 	.word	0x00000000


	//----- nvinfo : EIATTR_REGCOUNT
	.align		4
.L_34:
        /*0090*/ 	.byte	0x04, 0x2f
        /*0092*/ 	.short	(.L_36 - .L_35)
	.align		4
.L_35:
        /*0094*/ 	.word	index@(_ZN7cutlass13device_kernelIN5flash19enable_sm80_to_sm89INS1_16FlashAttnFwdSm80INS1_25CollectiveMainloopFwdSm80ILi4ELi1ELb0EN4cute5tupleIJNS5_1CILi128EEENS7_ILi48EEENS7_ILi96EEEEEELi96ENS_6half_tEfNS_4arch4Sm80ELb0ELb0ELb0ELb1ELb0ELb1ELb1ELb1EEENS1_21CollectiveEpilogueFwdINS6_IJS8_SA_S9_EEENS6_IJNS7_ILi1EEESI_SI_EEESC_SE_Li128ELb1ELb1ELb1ELb0EEENS1_36VarlenDynamicPersistentTileSchedulerILi128ELi48ELi128ELi128ELb1ELb1ELb0ELb0ELb1ELb1EEEEEEEEEvNT_6ParamsE)
        /*0098*/ 	.word	0x00000004


	//----- nvinfo : EIATTR_FRAME_SIZE
	.align		4
.L_36:
        /*009c*/ 	.byte	0x04, 0x11
        /*009e*/ 	.short	(.L_38 - .L_37)
	.align		4
.L_37:
        /*00a0*/ 	.word	index@(_ZN7cutlass13device_kernelIN5flash19enable_sm80_to_sm89INS1_16FlashAttnFwdSm80INS1_25CollectiveMainloopFwdSm80ILi4ELi1ELb0EN4cute5tupleIJNS5_1CILi128EEENS7_ILi48EEENS7_ILi96EEEEEELi96ENS_6half_tEfNS_4arch4Sm80ELb0ELb0ELb0ELb1ELb0ELb1ELb1ELb1EEENS1_21CollectiveEpilogueFwdINS6_IJS8_SA_S9_EEENS6_IJNS7_ILi1EEESI_SI_EEESC_SE_Li128ELb1ELb1ELb1ELb0EEENS1_36VarlenDynamicPersistentTileSchedulerILi128ELi48ELi128ELi128ELb1ELb1ELb0ELb0ELb1ELb1EEEEEEEEEvNT_6ParamsE)
        /*00a4*/ 	.word	0x00000000


	//----- nvinfo : EIATTR_REGCOUNT
	.align		4
.L_38:
        /*00a8*/ 	.byte	0x04, 0x2f
        /*00aa*/ 	.short	(.L_40 - .L_39)
	.align		4
.L_39:
        /*00ac*/ 	.word	index@(_ZN7cutlass13device_kernelIN5flash19enable_sm80_to_sm89INS1_16FlashAttnFwdSm80INS1_25CollectiveMainloopFwdSm80ILi4ELi1ELb0EN4cute5tupleIJNS5_1CILi128EEENS7_ILi48EEENS7_ILi96EEEEEELi96ENS_6half_tEfNS_4arch4Sm80ELb0ELb0ELb0ELb1ELb0ELb0ELb1ELb1EEENS1_21CollectiveEpilogueFwdINS6_IJS8_SA_S9_EEENS6_IJNS7_ILi1EEESI_SI_EEESC_SE_Li128ELb1ELb1ELb1ELb0EEENS1_36VarlenDynamicPersistentTileSchedulerILi128ELi48ELi128ELi128ELb1ELb1ELb0ELb0ELb1ELb1EEEEEEEEEvNT_6ParamsE)
        /*00b0*/ 	.word	0x00000004


	//----- nvinfo : EIATTR_FRAME_SIZE
	.align		4
.L_40:
        /*00b4*/ 	.byte	0x04, 0x11
        /*00b6*/ 	.short	(.L_42 - .L_41)
	.align		4
.L_41:
        /*00b8*/ 	.word	index@(_ZN7cutlass13device_kernelIN5flash19enable_sm80_to_sm89INS1_16FlashAttnFwdSm80INS1_25CollectiveMainloopFwdSm80ILi4ELi1ELb0EN4cute5tupleIJNS5_1CILi128EEENS7_ILi48EEENS7_ILi96EEEEEELi96ENS_6half_tEfNS_4arch4Sm80ELb0ELb0ELb0ELb1ELb0ELb0ELb1ELb1EEENS1_21CollectiveEpilogueFwdINS6_IJS8_SA_S9_EEENS6_IJNS7_ILi1EEESI_SI_EEESC_SE_Li128ELb1ELb1ELb1ELb0EEENS1_36VarlenDynamicPersistentTileSchedulerILi128ELi48ELi128ELi128ELb1ELb1ELb0ELb0ELb1ELb1EEEEEEEEEvNT_6ParamsE)
        /*00bc*/ 	.word	0x00000000


	//----- nvinfo : EIATTR_REGCOUNT
	.align		4
.L_42:
        /*00c0*/ 	.byte	0x04, 0x2f
        /*00c2*/ 	.short	(.L_44 - .L_43)
	.align		4
.L_43:
        /*00c4*/ 	.word	index@(_ZN7cutlass13device_kernelIN5flash19enable_sm80_to_sm89INS1_16FlashAttnFwdSm80INS1_25CollectiveMainloopFwdSm80ILi4ELi1ELb0EN4cute5tupleIJNS5_1CILi128EEENS7_ILi64EEENS7_ILi96EEEEEELi96ENS_6half_tEfNS_4arch4Sm80ELb0ELb0ELb0ELb0ELb0ELb0ELb1ELb1EEENS1_21CollectiveEpilogueFwdINS6_IJS8_SA_S9_EEENS6_IJNS7_ILi1EEESI_SI_EEESC_SE_Li128ELb0ELb1ELb1ELb0EEENS1_19SingleTileSchedulerILb0ELb1ELb1ELi128EEEEEEEEEvNT_6ParamsE)
        /*00c8*/ 	.word	0x00000004


	//----- nvinfo : EIATTR_FRAME_SIZE
	.align		4
.L_44:
        /*00cc*/ 	.byte	0x04, 0x11
        /*00ce*/ 	.short	(.L_46 - .L_45)
	.align		4
.L_45:
        /*00d0*/ 	.word	index@(_ZN7cutlass13device_kernelIN5flash19enable_sm80_to_sm89INS1_16FlashAttnFwdSm80INS1_25CollectiveMainloopFwdSm80ILi4ELi1ELb0EN4cute5tupleIJNS5_1CILi128EEENS7_ILi64EEENS7_ILi96EEEEEELi96ENS_6half_tEfNS_4arch4Sm80ELb0ELb0ELb0ELb0ELb0ELb0ELb1ELb1EEENS1_21CollectiveEpilogueFwdINS6_IJS8_SA_S9_EEENS6_IJNS7_ILi1EEESI_SI_EEESC_SE_Li128ELb0ELb1ELb1ELb0EEENS1_19SingleTileSchedulerILb0ELb1ELb1ELi128EEEEEEEEEvNT_6ParamsE)
        /*00d4*/ 	.word	0x00000000


	//----- nvinfo : EIATTR_REGCOUNT
	.align		4
.L_46:
        /*00d8*/ 	.byte	0x04, 0x2f
        /*00da*/ 	.short	(.L_48 - .L_47)
	.align		4
.L_47:
        /*00dc*/ 	.word	index@(_ZN7cutlass13device_kernelIN5flash19enable_sm80_to_sm89INS1_16FlashAttnFwdSm80INS1_25CollectiveMainloopFwdSm80ILi4ELi1ELb0EN4cute5tupleIJNS5_1CILi128EEENS7_ILi48EEENS7_ILi96EEEEEELi96ENS_6half_tEfNS_4arch4Sm80ELb1ELb0ELb1ELb1ELb0ELb1ELb1ELb1EEENS1_21CollectiveEpilogueFwdINS6_IJS8_SA_S9_EEENS6_IJNS7_ILi1EEESI_SI_EEESC_SE_Li128ELb1ELb1ELb1ELb0EEENS1_36VarlenDynamicPersistentTileSchedulerILi128ELi48ELi128ELi128ELb1ELb1ELb0ELb1ELb1ELb1EEEEEEEEEvNT_6ParamsE)
        /*00e0*/ 	.word	0x00000004


	//----- nvinfo : EIATTR_FRAME_SIZE
	.align		4
.L_48:
        /*00e4*/ 	.byte	0x04, 0x11
        /*00e6*/ 	.short	(.L_50 - .L_49)
	.align		4
.L_49:
        /*00e8*/ 	.word	index@(_ZN7cutlass13device_kernelIN5flash19enable_sm80_to_sm89INS1_16FlashAttnFwdSm80INS1_25CollectiveMainloopFwdSm80ILi4ELi1ELb0EN4cute5tupleIJNS5_1CILi128EEENS7_ILi48EEENS7_ILi96EEEEEELi96ENS_6half_tEfNS_4arch4Sm80ELb1ELb0ELb1ELb1ELb0ELb1ELb1ELb1EEENS1_21CollectiveEpilogueFwdINS6_IJS8_SA_S9_EEENS6_IJNS7_ILi1EEESI_SI_EEESC_SE_Li128ELb1ELb1ELb1ELb0EEENS1_36VarlenDynamicPersistentTileSchedulerILi128ELi48ELi128ELi128ELb1ELb1ELb0ELb1ELb1ELb1EEEEEEEEEvNT_6ParamsE)
        /*00ec*/ 	.word	0x00000000


	//----- nvinfo : EIATTR_REGCOUNT
	.align		4
.L_50:
        /*00f0*/ 	.byte	0x04, 0x2f
        /*00f2*/ 	.short	(.L_52 - .L_51)
	.align		4
.L_51:
        /*00f4*/ 	.word	index@(_ZN7cutlass13device_kernelIN5flash19enable_sm80_to_sm89INS1_16FlashAttnFwdSm80INS1_25CollectiveMainloopFwdSm80ILi4ELi1ELb0EN4cute5tupleIJNS5_1CILi128EEENS7_ILi48EEENS7_ILi96EEEEEELi96ENS_6half_tEfNS_4arch4Sm80ELb1ELb0ELb1ELb1ELb0ELb0ELb1ELb1EEENS1_21CollectiveEpilogueFwdINS6_IJS8_SA_S9_EEENS6_IJNS7_ILi1EEESI_SI_EEESC_SE_Li128ELb1ELb1ELb1ELb0EEENS1_36VarlenDynamicPersistentTileSchedulerILi128ELi48ELi128ELi128ELb1ELb1ELb0ELb1ELb1ELb1EEEEEEEEEvNT_6ParamsE)
        /*00f8*/ 	.word	0x00000004


	//----- nvinfo : EIATTR_FRAME_SIZE
	.align		4
.L_52:
        /*00fc*/ 	.byte	0x04, 0x11
        /*00fe*/ 	.short	(.L_54 - .L_53)
	.align		4
.L_53:
        /*0100*/ 	.word	index@(_ZN7cutlass13device_kernelIN5flash19enable_sm80_to_sm89INS1_16FlashAttnFwdSm80INS1_25CollectiveMainloopFwdSm80ILi4ELi1ELb0EN4cute5tupleIJNS5_1CILi128EEENS7_ILi48EEENS7_ILi96EEEEEELi96ENS_6half_tEfNS_4arch4Sm80ELb1ELb0ELb1ELb1ELb0ELb0ELb1ELb1EEENS1_21CollectiveEpilogueFwdINS6_IJS8_SA_S9_EEENS6_IJNS7_ILi1EEESI_SI_EEESC_SE_Li128ELb1ELb1ELb1ELb0EEENS1_36VarlenDynamicPersistentTileSchedulerILi128ELi48ELi128ELi128ELb1ELb1ELb0ELb1ELb1ELb1EEEEEEEEEvNT_6ParamsE)
        /*0104*/ 	.word	0x00000000


	//----- nvinfo : EIATTR_REGCOUNT
	.align		4
.L_54:
        /*0108*/ 	.byte	0x04, 0x2f
        /*010a*/ 	.short	(.L_56 - .L_55)
	.align		4
.L_55:
        /*010c*/ 	.word	index@(_ZN7cutlass13device_kernelIN5flash19enable_sm80_to_sm89INS1_16FlashAttnFwdSm80INS1_25CollectiveMainloopFwdSm80ILi4ELi1ELb0EN4cute5tupleIJNS5_1CILi128EEENS7_ILi64EEENS7_ILi96EEEEEELi96ENS_6half_tEfNS_4arch4Sm80ELb1ELb0ELb1ELb0ELb0ELb0ELb1ELb1EEENS1_21CollectiveEpilogueFwdINS6_IJS8_SA_S9_EEENS6_IJNS7_ILi1EEESI_SI_EEESC_SE_Li128ELb0ELb1ELb1ELb0EEENS1_30DynamicPersistentTileSchedulerILi128ELi128ELb1ELb1ELb0EEEEEEEEEvNT_6ParamsE)
        /*0110*/ 	.word	0x00000004


	//----- nvinfo : EIATTR_FRAME_SIZE
	.align		4
.L_56:
        /*0114*/ 	.byte	0x04, 0x11
        /*0116*/ 	.short	(.L_58 - .L_57)
	.align		4
.L_57:
        /*0118*/ 	.word	index@(_ZN7cutlass13device_kernelIN5flash19enable_sm80_to_sm89INS1_16FlashAttnFwdSm80INS1_25CollectiveMainloopFwdSm80ILi4ELi1ELb0EN4cute5tupleIJNS5_1CILi128EEENS7_ILi64EEENS7_ILi96EEEEEELi96ENS_6half_tEfNS_4arch4Sm80ELb1ELb0ELb1ELb0ELb0ELb0ELb1ELb1EEENS1_21CollectiveEpilogueFwdINS6_IJS8_SA_S9_EEENS6_IJNS7_ILi1EEESI_SI_EEESC_SE_Li128ELb0ELb1ELb1ELb0EEENS1_30DynamicPersistentTileSchedulerILi128ELi128ELb1ELb1ELb0EEEEEEEEEvNT_6ParamsE)
        /*011c*/ 	.word	0x00000000


	//----- nvinfo : EIATTR_REGCOUNT
	.align		4
.L_58:
        /*0120*/ 	.byte	0x04, 0x2f
        /*0122*/ 	.short	(.L_60 - .L_59)
	.align		4
.L_59:
        /*0124*/ 	.word	index@(_ZN7cutlass13device_kernelIN5flash19enable_sm80_to_sm89INS1_16FlashAttnFwdSm80INS1_25CollectiveMainloopFwdSm80ILi4ELi1ELb0EN4cute5tupleIJNS5_1CILi128EEENS7_ILi48EEENS7_ILi96EEEEEELi96ENS_6half_tEfNS_4arch4Sm80ELb0ELb1ELb1ELb1ELb0ELb1ELb1ELb1EEENS1_21CollectiveEpilogueFwdINS6_IJS8_SA_S9_EEENS6_IJNS7_ILi1EEESI_SI_EEESC_SE_Li128ELb1ELb1ELb1ELb0EEENS1_36VarlenDynamicPersistentTileSchedulerILi128ELi48ELi128ELi128ELb1ELb1ELb0ELb1ELb0ELb1EEEEEEEEEvNT_6ParamsE)
        /*0128*/ 	.word	0x00000004


	//----- nvinfo : EIATTR_FRAME_SIZE
	.align		4
.L_60:
        /*012c*/ 	.byte	0x04, 0x11
        /*012e*/ 	.short	(.L_62 - .L_61)
	.align		4
.L_61:
        /*0130*/ 	.word	index@(_ZN7cutlass13device_kernelIN5flash19enable_sm80_to_sm89INS1_16FlashAttnFwdSm80INS1_25CollectiveMainloopFwdSm80ILi4ELi1ELb0EN4cute5tupleIJNS5_1CILi128EEENS7_ILi48EEENS7_ILi96EEEEEELi96ENS_6half_tEfNS_4arch4Sm80ELb0ELb1ELb1ELb1ELb0ELb1ELb1ELb1EEENS1_21CollectiveEpilogueFwdINS6_IJS8_SA_S9_EEENS6_IJNS7_ILi1EEESI_SI_EEESC_SE_Li128ELb1ELb1ELb1ELb0EEENS1_36VarlenDynamicPersistentTileSchedulerILi128ELi48ELi128ELi128ELb1ELb1ELb0ELb1ELb0ELb1EEEEEEEEEvNT_6ParamsE)
        /*0134*/ 	.word	0x00000000


	//----- nvinfo : EIATTR_REGCOUNT
	.align		4
.L_62:
        /*0138*/ 	.byte	0x04, 0x2f
        /*013a*/ 	.short	(.L_64 - .L_63)
	.align		4
.L_63:
        /*013c*/ 	.word	index@(_ZN7cutlass13device_kernelIN5flash19enable_sm80_to_sm89INS1_16FlashAttnFwdSm80INS1_25CollectiveMainloopFwdSm80ILi4ELi1ELb0EN4cute5tupleIJNS5_1CILi128EEENS7_ILi48EEENS7_ILi96EEEEEELi96ENS_6half_tEfNS_4arch4Sm80ELb0ELb1ELb1ELb1ELb0ELb0ELb1ELb1EEENS1_21CollectiveEpilogueFwdINS6_IJS8_SA_S9_EEENS6_IJNS7_ILi1EEESI_SI_EEESC_SE_Li128ELb1ELb1ELb1ELb0EEENS1_36VarlenDynamicPersistentTileSchedulerILi128ELi48ELi128ELi128ELb1ELb1ELb0ELb1ELb0ELb1EEEEEEEEEvNT_6ParamsE)
        /*0140*/ 	.word	0x00000004


	//----- nvinfo : EIATTR_FRAME_SIZE
	.align		4
.L_64:
        /*0144*/ 	.byte	0x04, 0x11
        /*0146*/ 	.short	(.L_66 - .L_65)
	.align		4
.L_65:
        /*0148*/ 	.word	index@(_ZN7cutlass13device_kernelIN5flash19enable_sm80_to_sm89INS1_16FlashAttnFwdSm80INS1_25CollectiveMainloopFwdSm80ILi4ELi1ELb0EN4cute5tupleIJNS5_1CILi128EEENS7_ILi48EEENS7_ILi96EEEEEELi96ENS_6half_tEfNS_4arch4Sm80ELb0ELb1ELb1ELb1ELb0ELb0ELb1ELb1EEENS1_21CollectiveEpilogueFwdINS6_IJS8_SA_S9_EEENS6_IJNS7_ILi1EEESI_SI_EEESC_SE_Li128ELb1ELb1ELb1ELb0EEENS1_36VarlenDynamicPersistentTileSchedulerILi128ELi48ELi128ELi128ELb1ELb1ELb0ELb1ELb0ELb1EEEEEEEEEvNT_6ParamsE)
        /*014c*/ 	.word	0x00000000


	//----- nvinfo : EIATTR_REGCOUNT
	.align		4
.L_66:
        /*0150*/ 	.byte	0x04, 0x2f
        /*0152*/ 	.short	(.L_68 - .L_67)
	.align		4
.L_67:
        /*0154*/ 	.word	index@(_ZN7cutlass13device_kernelIN5flash19enable_sm80_to_sm89INS1_16FlashAttnFwdSm80INS1_25CollectiveMainloopFwdSm80ILi4ELi1ELb0EN4cute5tupleIJNS5_1CILi128EEENS7_ILi48EEENS7_ILi96EEEEEELi96ENS_6half_tEfNS_4arch4Sm80ELb0ELb1ELb1ELb0ELb0ELb0ELb1ELb1EEENS1_21CollectiveEpilogueFwdINS6_IJS8_SA_S9_EEENS6_IJNS7_ILi1EEESI_SI_EEESC_SE_Li128ELb0ELb1ELb1ELb0EEENS1_19SingleTileSchedulerILb0ELb1ELb1ELi128EEEEEEEEEvNT_6ParamsE)
        /*0158*/ 	.word	0x00000004


	//----- nvinfo : EIATTR_FRAME_SIZE
	.align		4
.L_68:
        /*015c*/ 	.byte	0x04, 0x11
        /*015e*/ 	.short	(.L_70 - .L_69)
	.align		4
.L_69:
        /*0160*/ 	.word	index@(_ZN7cutlass13device_kernelIN5flash19enable_sm80_to_sm89INS1_16FlashAttnFwdSm80INS1_25CollectiveMainloopFwdSm80ILi4ELi1ELb0EN4cute5tupleIJNS5_1CILi128EEENS7_ILi48EEENS7_ILi96EEEEEELi96ENS_6half_tEfNS_4arch4Sm80ELb0ELb1ELb1ELb0ELb0ELb0ELb1ELb1EEENS1_21CollectiveEpilogueFwdINS6_IJS8_SA_S9_EEENS6_IJNS7_ILi1EEESI_SI_EEESC_SE_Li128ELb0ELb1ELb1ELb0EEENS1_19SingleTileSchedulerILb0ELb1ELb1ELi128EEEEEEEEEvNT_6ParamsE)
        /*0164*/ 	.word	0x00000000


	//----- nvinfo : EIATTR_REGCOUNT
	.align		4
.L_70:
        /*0168*/ 	.byte	0x04, 0x2f
        /*016a*/ 	.short	(.L_72 - .L_71)
	.align		4
.L_71:
        /*016c*/ 	.word	index@(_ZN7cutlass13device_kernelIN5flash19enable_sm80_to_sm89INS1_16FlashAttnFwdSm80INS1_25CollectiveMainloopFwdSm80ILi4ELi1ELb0EN4cute5tupleIJNS5_1CILi128EEENS7_ILi48EEENS7_ILi96EEEEEELi96ENS_6half_tEfNS_4arch4Sm80ELb0ELb0ELb1ELb1ELb0ELb1ELb1ELb1EEENS1_21CollectiveEpilogueFwdINS6_IJS8_SA_S9_EEENS6_IJNS7_ILi1EEESI_SI_EEESC_SE_Li128ELb1ELb1ELb1ELb0EEENS1_36VarlenDynamicPersistentTileSchedulerILi128ELi48ELi128ELi128ELb1ELb1ELb0ELb0ELb1ELb1EEEEEEEEEvNT_6ParamsE)
        /*0170*/ 	.word	0x00000004


	//----- nvinfo : EIATTR_FRAME_SIZE
	.align		4
.L_72:
        /*0174*/ 	.byte	0x04, 0x11
        /*0176*/ 	.short	(.L_74 - .L_73)
	.align		4
.L_73:
        /*0178*/ 	.word	index@(_ZN7cutlass13device_kernelIN5flash19enable_sm80_to_sm89INS1_16FlashAttnFwdSm80INS1_25CollectiveMainloopFwdSm80ILi4ELi1ELb0EN4cute5tupleIJNS5_1CILi128EEENS7_ILi48EEENS7_ILi96EEEEEELi96ENS_6half_tEfNS_4arch4Sm80ELb0ELb0ELb1ELb1ELb0ELb1ELb1ELb1EEENS1_21CollectiveEpilogueFwdINS6_IJS8_SA_S9_EEENS6_IJNS7_ILi1EEESI_SI_EEESC_SE_Li128ELb1ELb1ELb1ELb0EEENS1_36VarlenDynamicPersistentTileSchedulerILi128ELi48ELi128ELi128ELb1ELb1ELb0ELb0ELb1ELb1EEEEEEEEEvNT_6ParamsE)
        /*017c*/ 	.word	0x00000000


	//----- nvinfo : EIATTR_REGCOUNT
	.align		4
.L_74:
        /*0180*/ 	.byte	0x04, 0x2f
        /*0182*/ 	.short	(.L_76 - .L_75)
	.align		4
.L_75:
        /*0184*/ 	.word	index@(_ZN7cutlass13device_kernelIN5flash19enable_sm80_to_sm89INS1_16FlashAttnFwdSm80INS1_25CollectiveMainloopFwdSm80ILi4ELi1ELb0EN4cute5tupleIJNS5_1CILi128EEENS7_ILi48EEENS7_ILi96EEEEEELi96ENS_6half_tEfNS_4arch4Sm80ELb0ELb0ELb1ELb1ELb0ELb0ELb1ELb1EEENS1_21CollectiveEpilogueFwdINS6_IJS8_SA_S9_EEENS6_IJNS7_ILi1EEESI_SI_EEESC_SE_Li128ELb1ELb1ELb1ELb0EEENS1_36VarlenDynamicPersistentTileSchedulerILi128ELi48ELi128ELi128ELb1ELb1ELb0ELb0ELb1ELb1EEEEEEEEEvNT_6ParamsE)
        /*0188*/ 	.word	0x00000004


	//----- nvinfo : EIATTR_FRAME_SIZE
	.align		4
.L_76:
        /*018c*/ 	.byte	0x04, 0x11
        /*018e*/ 	.short	(.L_78 - .L_77)
	.align		4
.L_77:
        /*0190*/ 	.word	index@(_ZN7cutlass13device_kernelIN5flash19enable_sm80_to_sm89INS1_16FlashAttnFwdSm80INS1_25CollectiveMainloopFwdSm80ILi4ELi1ELb0EN4cute5tupleIJNS5_1CILi128EEENS7_ILi48EEENS7_ILi96EEEEEELi96ENS_6half_tEfNS_4arch4Sm80ELb0ELb0ELb1ELb1ELb0ELb0ELb1ELb1EEENS1_21CollectiveEpilogueFwdINS6_IJS8_SA_S9_EEENS6_IJNS7_ILi1EEESI_SI_EEESC_SE_Li128ELb1ELb1ELb1ELb0EEENS1_36VarlenDynamicPersistentTileSchedulerILi128ELi48ELi128ELi128ELb1ELb1ELb0ELb0ELb1ELb1EEEEEEEEEvNT_6ParamsE)
        /*0194*/ 	.word	0x00000000


	//----- nvinfo : EIATTR_REGCOUNT
	.align		4
.L_78:
        /*0198*/ 	.byte	0x04, 0x2f
        /*019a*/ 	.short	(.L_80 - .L_79)
	.align		4
.L_79:
        /*019c*/ 	.word	index@(_ZN7cutlass13device_kernelIN5flash19enable_sm80_to_sm89INS1_16FlashAttnFwdSm80INS1_25CollectiveMainloopFwdSm80ILi4ELi1ELb0EN4cute5tupleIJNS5_1CILi128EEENS7_ILi64EEENS7_ILi96EEEEEELi96ENS_6half_tEfNS_4arch4Sm80ELb0ELb0ELb1ELb0ELb0ELb0ELb1ELb1EEENS1_21CollectiveEpilogueFwdINS6_IJS8_SA_S9_EEENS6_IJNS7_ILi1EEESI_SI_EEESC_SE_Li128ELb0ELb1ELb1ELb0EEENS1_19SingleTileSchedulerILb0ELb1ELb1ELi128EEEEEEEEEvNT_6ParamsE)
        /*01a0*/ 	.word	0x00000004


	//----- nvinfo : EIATTR_FRAME_SIZE
	.align		4
.L_80:
        /*01a4*/ 	.byte	0x04, 0x11
        /*01a6*/ 	.short	(.L_82 - .L_81)
	.align		4
.L_81:
        /*01a8*/ 	.word	index@(_ZN7cutlass13device_kernelIN5flash19enable_sm80_to_sm89INS1_16FlashAttnFwdSm80INS1_25CollectiveMainloopFwdSm80ILi4ELi1ELb0EN4cute5tupleIJNS5_1CILi128EEENS7_ILi64EEENS7_ILi96EEEEEELi96ENS_6half_tEfNS_4arch4Sm80ELb0ELb0ELb1ELb0ELb0ELb0ELb1ELb1EEENS1_21CollectiveEpilogueFwdINS6_IJS8_SA_S9_EEENS6_IJNS7_ILi1EEESI_SI_EEESC_SE_Li128ELb0ELb1ELb1ELb0EEENS1_19SingleTileSchedulerILb0ELb1ELb1ELi128EEEEEEEEEvNT_6ParamsE)
        /*01ac*/ 	.word	0x00000000


	//----- nvinfo : EIATTR_MIN_STACK_SIZE
	.align		4
.L_82:
        /*01b0*/ 	.byte	0x04, 0x12
        /*01b2*/ 	.short	(.L_84 - .L_83)
	.align		4
.L_83:
        /*01b4*/ 	.word	index@(_ZN7cutlass13device_kernelIN5flash19enable_sm80_to_sm89INS1_16FlashAttnFwdSm80INS1_25CollectiveMainloopFwdSm80ILi4ELi1ELb0EN4cute5tupleIJNS5_1CILi128EEENS7_ILi64EEENS7_ILi96EEEEEELi96ENS_6half_tEfNS_4arch4Sm80ELb0ELb0ELb1ELb0ELb0ELb0ELb1ELb1EEENS1_21CollectiveEpilogueFwdINS6_IJS8_SA_S9_EEENS6_IJNS7_ILi1EEESI_SI_EEESC_SE_Li128ELb0ELb1ELb1ELb0EEENS1_19SingleTileSchedulerILb0ELb1ELb1ELi128EEEEEEEEEvNT_6ParamsE)
        /*01b8*/ 	.word	0x00000000


	//----- nvinfo : EIATTR_MIN_STACK_SIZE
	.align		4
.L_84:
        /*01bc*/ 	.byte	0x04, 0x12
        /*01be*/ 	.short	(.L_86 - .L_85)
	.align		4
.L_85:
        /*01c0*/ 	.word	index@(_ZN7cutlass13device_kernelIN5flash19enable_sm80_to_sm89INS1_16FlashAttnFwdSm80INS1_25CollectiveMainloopFwdSm80ILi4ELi1ELb0EN4cute5tupleIJNS5_1CILi128EEENS7_ILi48EEENS7_ILi96EEEEEELi96ENS_6half_tEfNS_4arch4Sm80ELb0ELb0ELb1ELb1ELb0ELb0ELb1ELb1EEENS1_21CollectiveEpilogueFwdINS6_IJS8_SA_S9_EEENS6_IJNS7_ILi1EEESI_SI_EEESC_SE_Li128ELb1ELb1ELb1ELb0EEENS1_36VarlenDynamicPersistentTileSchedulerILi128ELi48ELi128ELi128ELb1ELb1ELb0ELb0ELb1ELb1EEEEEEEEEvNT_6ParamsE)
        /*01c4*/ 	.word	0x00000000


	//----- nvinfo : EIATTR_MIN_STACK_SIZE
	.align		4
.L_86:
        /*01c8*/ 	.byte	0x04, 0x12
        /*01ca*/ 	.short	(.L_88 - .L_87)
	.align		4
.L_87:
        /*01cc*/ 	.word	index@(_ZN7cutlass13device_kernelIN5flash19enable_sm80_to_sm89INS1_16FlashAttnFwdSm80INS1_25CollectiveMainloopFwdSm80ILi4ELi1ELb0EN4cute5tupleIJNS5_1CILi128EEENS7_ILi48EEENS7_ILi96EEEEEELi96ENS_6half_tEfNS_4arch4Sm80ELb0ELb0ELb1ELb1ELb0ELb1ELb1ELb1EEENS1_21CollectiveEpilogueFwdINS6_IJS8_SA_S9_EEENS6_IJNS7_ILi1EEESI_SI_EEESC_SE_Li128ELb1ELb1ELb1ELb0EEENS1_36VarlenDynamicPersistentTileSchedulerILi128ELi48ELi128ELi128ELb1ELb1ELb0ELb0ELb1ELb1EEEEEEEEEvNT_6ParamsE)
        /*01d0*/ 	.word	0x00000000


	//----- nvinfo : EIATTR_MIN_STACK_SIZE
	.align		4
.L_88:
        /*01d4*/ 	.byte	0x04, 0x12
        /*01d6*/ 	.short	(.L_90 - .L_89)
	.align		4
.L_89:
        /*01d8*/ 	.word	index@(_ZN7cutlass13device_kernelIN5flash19enable_sm80_to_sm89INS1_16FlashAttnFwdSm80INS1_25CollectiveMainloopFwdSm80ILi4ELi1ELb0EN4cute5tupleIJNS5_1CILi128EEENS7_ILi48EEENS7_ILi96EEEEEELi96ENS_6half_tEfNS_4arch4Sm80ELb0ELb1ELb1ELb0ELb0ELb0ELb1ELb1EEENS1_21CollectiveEpilogueFwdINS6_IJS8_SA_S9_EEENS6_IJNS7_ILi1EEESI_SI_EEESC_SE_Li128ELb0ELb1ELb1ELb0EEENS1_19SingleTileSchedulerILb0ELb1ELb1ELi128EEEEEEEEEvNT_6ParamsE)
        /*01dc*/ 	.word	0x00000000


	//----- nvinfo : EIATTR_MIN_STACK_SIZE
	.align		4
.L_90:
        /*01e0*/ 	.byte	0x04, 0x12
        /*01e2*/ 	.short	(.L_92 - .L_91)
	.align		4
.L_91:
        /*01e4*/ 	.word	index@(_ZN7cutlass13device_kernelIN5flash19enable_sm80_to_sm89INS1_16FlashAttnFwdSm80INS1_25CollectiveMainloopFwdSm80ILi4ELi1ELb0EN4cute5tupleIJNS5_1CILi128EEENS7_ILi48EEENS7_ILi96EEEEEELi96ENS_6half_tEfNS_4arch4Sm80ELb0ELb1ELb1ELb1ELb0ELb0ELb1ELb1EEENS1_21CollectiveEpilogueFwdINS6_IJS8_SA_S9_EEENS6_IJNS7_ILi1EEESI_SI_EEESC_SE_Li128ELb1ELb1ELb1ELb0EEENS1_36VarlenDynamicPersistentTileSchedulerILi128ELi48ELi128ELi128ELb1ELb1ELb0ELb1ELb0ELb1EEEEEEEEEvNT_6ParamsE)
        /*01e8*/ 	.word	0x00000000


	//----- nvinfo : EIATTR_MIN_STACK_SIZE
	.align		4
.L_92:
        /*01ec*/ 	.byte	0x04, 0x12
        /*01ee*/ 	.short	(.L_94 - .L_93)
	.align		4
.L_93:
        /*01f0*/ 	.word	index@(_ZN7cutlass13device_kernelIN5flash19enable_sm80_to_sm89INS1_16FlashAttnFwdSm80INS1_25CollectiveMainloopFwdSm80ILi4ELi1ELb0EN4cute5tupleIJNS5_1CILi128EEENS7_ILi48EEENS7_ILi96EEEEEELi96ENS_6half_tEfNS_4arch4Sm80ELb0ELb1ELb1ELb1ELb0ELb1ELb1ELb1EEENS1_21CollectiveEpilogueFwdINS6_IJS8_SA_S9_EEENS6_IJNS7_ILi1EEESI_SI_EEESC_SE_Li128ELb1ELb1ELb1ELb0EEENS1_36VarlenDynamicPersistentTileSchedulerILi128ELi48ELi128ELi128ELb1ELb1ELb0ELb1ELb0ELb1EEEEEEEEEvNT_6ParamsE)
        /*01f4*/ 	.word	0x00000000


	//----- nvinfo : EIATTR_MIN_STACK_SIZE
	.align		4
.L_94:
        /*01f8*/ 	.byte	0x04, 0x12
        /*01fa*/ 	.short	(.L_96 - .L_95)
	.align		4
.L_95:
        /*01fc*/ 	.word	index@(_ZN7cutlass13device_kernelIN5flash19enable_sm80_to_sm89INS1_16FlashAttnFwdSm80INS1_25CollectiveMainloopFwdSm80ILi4ELi1ELb0EN4cute5tupleIJNS5_1CILi128EEENS7_ILi64EEENS7_ILi96EEEEEELi96ENS_6half_tEfNS_4arch4Sm80ELb1ELb0ELb1ELb0ELb0ELb0ELb1ELb1EEENS1_21CollectiveEpilogueFwdINS6_IJS8_SA_S9_EEENS6_IJNS7_ILi1EEESI_SI_EEESC_SE_Li128ELb0ELb1ELb1ELb0EEENS1_30DynamicPersistentTileSchedulerILi128ELi128ELb1ELb1ELb0EEEEEEEEEvNT_6ParamsE)
        /*0200*/ 	.word	0x00000000


	//----- nvinfo : EIATTR_MIN_STACK_SIZE
	.align		4
.L_96:
        /*0204*/ 	.byte	0x04, 0x12
        /*0206*/ 	.short	(.L_98 - .L_97)
	.align		4
.L_97:
        /*0208*/ 	.word	index@(_ZN7cutlass13device_kernelIN5flash19enable_sm80_to_sm89INS1_16FlashAttnFwdSm80INS1_25CollectiveMainloopFwdSm80ILi4ELi1ELb0EN4cute5tupleIJNS5_1CILi128EEENS7_ILi48EEENS7_ILi96EEEEEELi96ENS_6half_tEfNS_4arch4Sm80ELb1ELb0ELb1ELb1ELb0ELb0ELb1ELb1EEENS1_21CollectiveEpilogueFwdINS6_IJS8_SA_S9_EEENS6_IJNS7_ILi1EEESI_SI_EEESC_SE_Li128ELb1ELb1ELb1ELb0EEENS1_36VarlenDynamicPersistentTileSchedulerILi128ELi48ELi128ELi128ELb1ELb1ELb0ELb1ELb1ELb1EEEEEEEEEvNT_6ParamsE)
        /*020c*/ 	.word	0x00000000


	//----- nvinfo : EIATTR_MIN_STACK_SIZE
	.align		4
.L_98:
        /*0210*/ 	.byte	0x04, 0x12
        /*0212*/ 	.short	(.L_100 - .L_99)
	.align		4
.L_99:
        /*0214*/ 	.word	index@(_ZN7cutlass13device_kernelIN5flash19enable_sm80_to_sm89INS1_16FlashAttnFwdSm80INS1_25CollectiveMainloopFwdSm80ILi4ELi1ELb0EN4cute5tupleIJNS5_1CILi128EEENS7_ILi48EEENS7_ILi96EEEEEELi96ENS_6half_tEfNS_4arch4Sm80ELb1ELb0ELb1ELb1ELb0ELb1ELb1ELb1EEENS1_21CollectiveEpilogueFwdINS6_IJS8_SA_S9_EEENS6_IJNS7_ILi1EEESI_SI_EEESC_SE_Li128ELb1ELb1ELb1ELb0EEENS1_36VarlenDynamicPersistentTileSchedulerILi128ELi48ELi128ELi128ELb1ELb1ELb0ELb1ELb1ELb1EEEEEEEEEvNT_6ParamsE)
        /*0218*/ 	.word	0x00000000


	//----- nvinfo : EIATTR_MIN_STACK_SIZE
	.align		4
.L_100:
        /*021c*/ 	.byte	0x04, 0x12
        /*021e*/ 	.short	(.L_102 - .L_101)
	.align		4
.L_101:
        /*0220*/ 	.word	index@(_ZN7cutlass13device_kernelIN5flash19enable_sm80_to_sm89INS1_16FlashAttnFwdSm80INS1_25CollectiveMainloopFwdSm80ILi4ELi1ELb0EN4cute5tupleIJNS5_1CILi128EEENS7_ILi64EEENS7_ILi96EEEEEELi96ENS_6half_tEfNS_4arch4Sm80ELb0ELb0ELb0ELb0ELb0ELb0ELb1ELb1EEENS1_21CollectiveEpilogueFwdINS6_IJS8_SA_S9_EEENS6_IJNS7_ILi1EEESI_SI_EEESC_SE_Li128ELb0ELb1ELb1ELb0EEENS1_19SingleTileSchedulerILb0ELb1ELb1ELi128EEEEEEEEEvNT_6ParamsE)
        /*0224*/ 	.word	0x00000000


	//----- nvinfo : EIATTR_MIN_STACK_SIZE
	.align		4
.L_102:
        /*0228*/ 	.byte	0x04, 0x12
        /*022a*/ 	.short	(.L_104 - .L_103)
	.align		4
.L_103:
        /*022c*/ 	.word	index@(_ZN7cutlass13device_kernelIN5flash19enable_sm80_to_sm89INS1_16FlashAttnFwdSm80INS1_25CollectiveMainloopFwdSm80ILi4ELi1ELb0EN4cute5tupleIJNS5_1CILi128EEENS7_ILi48EEENS7_ILi96EEEEEELi96ENS_6half_tEfNS_4arch4Sm80ELb0ELb0ELb0ELb1ELb0ELb0ELb1ELb1EEENS1_21CollectiveEpilogueFwdINS6_IJS8_SA_S9_EEENS6_IJNS7_ILi1EEESI_SI_EEESC_SE_Li128ELb1ELb1ELb1ELb0EEENS1_36VarlenDynamicPersistentTileSchedulerILi128ELi48ELi128ELi128ELb1ELb1ELb0ELb0ELb1ELb1EEEEEEEEEvNT_6ParamsE)
        /*0230*/ 	.word	0x00000000


	//----- nvinfo : EIATTR_MIN_STACK_SIZE
	.align		4
.L_104:
        /*0234*/ 	.byte	0x04, 0x12
        /*0236*/ 	.short	(.L_106 - .L_105)
	.align		4
.L_105:
        /*0238*/ 	.word	index@(_ZN7cutlass13device_kernelIN5flash19enable_sm80_to_sm89INS1_16FlashAttnFwdSm80INS1_25CollectiveMainloopFwdSm80ILi4ELi1ELb0EN4cute5tupleIJNS5_1CILi128EEENS7_ILi48EEENS7_ILi96EEEEEELi96ENS_6half_tEfNS_4arch4Sm80ELb0ELb0ELb0ELb1ELb0ELb1ELb1ELb1EEENS1_21CollectiveEpilogueFwdINS6_IJS8_SA_S9_EEENS6_IJNS7_ILi1EEESI_SI_EEESC_SE_Li128ELb1ELb1ELb1ELb0EEENS1_36VarlenDynamicPersistentTileSchedulerILi128ELi48ELi128ELi128ELb1ELb1ELb0ELb0ELb1ELb1EEEEEEEEEvNT_6ParamsE)
        /*023c*/ 	.word	0x00000000


	//----- nvinfo : EIATTR_MIN_STACK_SIZE
	.align		4
.L_106:
        /*0240*/ 	.byte	0x04, 0x12
        /*0242*/ 	.short	(.L_108 - .L_107)
	.align		4
.L_107:
        /*0244*/ 	.word	index@(_ZN7cutlass13device_kernelIN5flash19enable_sm80_to_sm89INS1_16FlashAttnFwdSm80INS1_25CollectiveMainloopFwdSm80ILi4ELi1ELb0EN4cute5tupleIJNS5_1CILi128EEENS7_ILi48EEENS7_ILi96EEEEEELi96ENS_6half_tEfNS_4arch4Sm80ELb0ELb1ELb0ELb0ELb0ELb0ELb1ELb1EEENS1_21CollectiveEpilogueFwdINS6_IJS8_SA_S9_EEENS6_IJNS7_ILi1EEESI_SI_EEESC_SE_Li128ELb0ELb1ELb1ELb0EEENS1_19SingleTileSchedulerILb0ELb1ELb1ELi128EEEEEEEEEvNT_6ParamsE)
        /*0248*/ 	.word	0x00000000


	//----- nvinfo : EIATTR_MIN_STACK_SIZE
	.align		4
.L_108:
        /*024c*/ 	.byte	0x04, 0x12
        /*024e*/ 	.short	(.L_110 - .L_109)
	.align		4
.L_109:
        /*0250*/ 	.word	index@(_ZN7cutlass13device_kernelIN5flash19enable_sm80_to_sm89INS1_16FlashAttnFwdSm80INS1_25CollectiveMainloopFwdSm80ILi4ELi1ELb0EN4cute5tupleIJNS5_1CILi128EEENS7_ILi48EEENS7_ILi96EEEEEELi96ENS_6half_tEfNS_4arch4Sm80ELb0ELb1ELb0ELb1ELb0ELb0ELb1ELb1EEENS1_21CollectiveEpilogueFwdINS6_IJS8_SA_S9_EEENS6_IJNS7_ILi1EEESI_SI_EEESC_SE_Li128ELb1ELb1ELb1ELb0EEENS1_36VarlenDynamicPersistentTileSchedulerILi128ELi48ELi128ELi128ELb1ELb1ELb0ELb1ELb0ELb1EEEEEEEEEvNT_6ParamsE)
        /*0254*/ 	.word	0x00000000


	//----- nvinfo : EIATTR_MIN_STACK_SIZE
	.align		4
.L_110:
        /*0258*/ 	.byte	0x04, 0x12
        /*025a*/ 	.short	(.L_112 - .L_111)
	.align		4
.L_111:
        /*025c*/ 	.word	index@(_ZN7cutlass13device_kernelIN5flash19enable_sm80_to_sm89INS1_16FlashAttnFwdSm80INS1_25CollectiveMainloopFwdSm80ILi4ELi1ELb0EN4cute5tupleIJNS5_1CILi128EEENS7_ILi48EEENS7_ILi96EEEEEELi96ENS_6half_tEfNS_4arch4Sm80ELb0ELb1ELb0ELb1ELb0ELb1ELb1ELb1EEENS1_21CollectiveEpilogueFwdINS6_IJS8_SA_S9_EEENS6_IJNS7_ILi1EEESI_SI_EEESC_SE_Li128ELb1ELb1ELb1ELb0EEENS1_36VarlenDynamicPersistentTileSchedulerILi128ELi48ELi128ELi128ELb1ELb1ELb0ELb1ELb0ELb1EEEEEEEEEvNT_6ParamsE)
        /*0260*/ 	.word	0x00000000


	//----- nvinfo : EIATTR_MIN_STACK_SIZE
	.align		4
.L_112:
        /*0264*/ 	.byte	0x04, 0x12
        /*0266*/ 	.short	(.L_114 - .L_113)
	.align		4
.L_113:
        /*0268*/ 	.word	index@(_ZN7cutlass13device_kernelIN5flash19enable_sm80_to_sm89INS1_16FlashAttnFwdSm80INS1_25CollectiveMainloopFwdSm80ILi4ELi1ELb0EN4cute5tupleIJNS5_1CILi128EEENS7_ILi64EEENS7_ILi96EEEEEELi96ENS_6half_tEfNS_4arch4Sm80ELb1ELb0ELb0ELb0ELb0ELb0ELb1ELb1EEENS1_21CollectiveEpilogueFwdINS6_IJS8_SA_S9_EEENS6_IJNS7_ILi1EEESI_SI_EEESC_SE_Li128ELb0ELb1ELb1ELb0EEENS1_30DynamicPersistentTileSchedulerILi128ELi128ELb1ELb1ELb0EEEEEEEEEvNT_6ParamsE)
        /*026c*/ 	.word	0x00000000


	//----- nvinfo : EIATTR_MIN_STACK_SIZE
	.align		4
.L_114:
        /*0270*/ 	.byte	0x04, 0x12
        /*0272*/ 	.short	(.L_116 - .L_115)
	.align		4
.L_115:
        /*0274*/ 	.word	index@(_ZN7cutlass13device_kernelIN5flash19enable_sm80_to_sm89INS1_16FlashAttnFwdSm80INS1_25CollectiveMainloopFwdSm80ILi4ELi1ELb0EN4cute5tupleIJNS5_1CILi128EEENS7_ILi48EEENS7_ILi96EEEEEELi96ENS_6half_tEfNS_4arch4Sm80ELb1ELb0ELb0ELb1ELb0ELb0ELb1ELb1EEENS1_21CollectiveEpilogueFwdINS6_IJS8_SA_S9_EEENS6_IJNS7_ILi1EEESI_SI_EEESC_SE_Li128ELb1ELb1ELb1ELb0EEENS1_36VarlenDynamicPersistentTileSchedulerILi128ELi48ELi128ELi128ELb1ELb1ELb0ELb1ELb1ELb1EEEEEEEEEvNT_6ParamsE)
        /*0278*/ 	.word	0x00000000


	//----- nvinfo : EIATTR_MIN_STACK_SIZE
	.align		4
.L_116:
        /*027c*/ 	.byte	0x04, 0x12
        /*027e*/ 	.short	(.L_118 - .L_117)
	.align		4
.L_117:
        /*0280*/ 	.word	index@(_ZN7cutlass13device_kernelIN5flash19enable_sm80_to_sm89INS1_16FlashAttnFwdSm80INS1_25CollectiveMainloopFwdSm80ILi4ELi1ELb0EN4cute5tupleIJNS5_1CILi128EEENS7_ILi48EEENS7_ILi96EEEEEELi96ENS_6half_tEfNS_4arch4Sm80ELb1ELb0ELb0ELb1ELb0ELb1ELb1ELb1EEENS1_21CollectiveEpilogueFwdINS6_IJS8_SA_S9_EEENS6_IJNS7_ILi1EEESI_SI_EEESC_SE_Li128ELb1ELb1ELb1ELb0EEENS1_36VarlenDynamicPersistentTileSchedulerILi128ELi48ELi128ELi128ELb1ELb1ELb0ELb1ELb1ELb1EEEEEEEEEvNT_6ParamsE)
        /*0284*/ 	.word	0x00000000
.L_118:


//--------------------- .nv.compat                --------------------------
	.section	.nv.compat,"",@"SHT_CUDA_COMPAT_INFO"
	.align	4
        /*0000*/ 	.byte	0x02, 0x09, 0x01, 0x00, 0x02, 0x02, 0x01, 0x00, 0x02, 0x05, 0x05, 0x00, 0x03, 0x07, 0x01, 0x01
        /*0010*/ 	.byte	0x02, 0x03, 0x00, 0x00, 0x02, 0x06, 0x01, 0x00, 0x04, 0x0b, 0x08, 0x00, 0x00, 0x00, 0x00, 0x00
        /*0020*/ 	.byte	0x00, 0x00, 0x00, 0x00


//--------------------- .nv.info._ZN7cutlass13device_kernelIN5flash19enable_sm80_to_sm89INS1_16FlashAttnFwdSm80INS1_25CollectiveMainloopFwdSm80ILi4ELi1ELb0EN4cute5tupleIJNS5_1CILi128EEENS7_ILi64EEENS7_ILi96EEEEEELi96ENS_6half_tEfNS_4arch4Sm80ELb0ELb0ELb1ELb0ELb0ELb0ELb1ELb1EEENS1_21CollectiveEpilogueFwdINS6_IJS8_SA_S9_EEENS6_IJNS7_ILi1EEESI_SI_EEESC_SE_Li128ELb0ELb1ELb1ELb0EEENS1_19SingleTileSchedulerILb0ELb1ELb1ELi128EEEEEEEEEvNT_6ParamsE --------------------------
	.section	.nv.info._ZN7cutlass13device_kernelIN5flash19enable_sm80_to_sm89INS1_16FlashAttnFwdSm80INS1_25CollectiveMainloopFwdSm80ILi4ELi1ELb0EN4cute5tupleIJNS5_1CILi128EEENS7_ILi64EEENS7_ILi96EEEEEELi96ENS_6half_tEfNS_4arch4Sm80ELb0ELb0ELb1ELb0ELb0ELb0ELb1ELb1EEENS1_21CollectiveEpilogueFwdINS6_IJS8_SA_S9_EEENS6_IJNS7_ILi1EEESI_SI_EEESC_SE_Li128ELb0ELb1ELb1ELb0EEENS1_19SingleTileSchedulerILb0ELb1ELb1ELi128EEEEEEEEEvNT_6ParamsE,"",@"SHT_CUDA_INFO"
	.sectionflags	@""
	.align	4


	//----- nvinfo : EIATTR_CUDA_API_VERSION
	.align		4
        /*0000*/ 	.byte	0x04, 0x37
        /*0002*/ 	.short	(.L_120 - .L_119)
.L_119:
        /*0004*/ 	.word	0x00000082


	//----- nvinfo : EIATTR_KPARAM_INFO
	.align		4
.L_120:
        /*0008*/ 	.byte	0x04, 0x17
        /*000a*/ 	.short	(.L_122 - .L_121)
.L_121:
        /*000c*/ 	.word	0x00000000
        /*0010*/ 	.short	0x0000
        /*0012*/ 	.short	0x0000
        /*0014*/ 	.byte	0x00, 0xf0, 0x61, 0x10


	//----- nvinfo : EIATTR_SPARSE_MMA_MASK
	.align		4
.L_122:
        /*0018*/ 	.byte	0x03, 0x50
        /*001a*/ 	.short	0x0000


	//----- nvinfo : EIATTR_MAXREG_COUNT
	.align		4
        /*001c*/ 	.byte	0x03, 0x1b
        /*001e*/ 	.short	0x00ff


	//----- nvinfo : EIATTR_MERCURY_ISA_VERSION
	.align		4
        /*0020*/ 	.byte	0x03, 0x5f
        /*0022*/ 	.short	0x0101


	//----- nvinfo : EIATTR_VRC_CTA_INIT_COUNT
	.align		4
        /*0024*/ 	.byte	0x02, 0x4a
	.zero		1
	.zero		1


	//----- nvinfo : EIATTR_EXIT_INSTR_OFFSETS
	.align		4
        /*0028*/ 	.byte	0x04, 0x1c
        /*002a*/ 	.short	(.L_124 - .L_123)


	//   ....[0]....
.L_123:
        /*002c*/ 	.word	0x00000010


	//----- nvinfo : EIATTR_MAX_THREADS
	.align		4
.L_124:
        /*0030*/ 	.byte	0x04, 0x05
        /*0032*/ 	.short	(.L_126 - .L_125)
.L_125:
        /*0034*/ 	.word	0x00000080
        /*0038*/ 	.word	0x00000001
        /*003c*/ 	.word	0x00000001


	//----- nvinfo : EIATTR_CBANK_PARAM_SIZE
	.align		4
.L_126:
        /*0040*/ 	.byte	0x03, 0x19
        /*0042*/ 	.short	0x0418


	//----- nvinfo : EIATTR_PARAM_CBANK
	.align		4
        /*0044*/ 	.byte	0x04, 0x0a
        /*0046*/ 	.short	(.L_128 - .L_127)
	.align		4
.L_127:
        /*0048*/ 	.word	index@(.nv.constant0._ZN7cutlass13device_kernelIN5flash19enable_sm80_to_sm89INS1_16FlashAttnFwdSm80INS1_25CollectiveMainloopFwdSm80ILi4ELi1ELb0EN4cute5tupleIJNS5_1CILi128EEENS7_ILi64EEENS7_ILi96EEEEEELi96ENS_6half_tEfNS_4arch4Sm80ELb0ELb0ELb1ELb0ELb0ELb0ELb1ELb1EEENS1_21CollectiveEpilogueFwdINS6_IJS8_SA_S9_EEENS6_IJNS7_ILi1EEESI_SI_EEESC_SE_Li128ELb0ELb1ELb1ELb0EEENS1_19SingleTileSchedulerILb0ELb1ELb1ELi128EEEEEEEEEvNT_6ParamsE)
        /*004c*/ 	.short	0x0380
        /*004e*/ 	.short	0x0418


	//----- nvinfo : EIATTR_SW_WAR
	.align		4
.L_128:
        /*0050*/ 	.byte	0x04, 0x36
        /*0052*/ 	.short	(.L_130 - .L_129)
.L_129:
        /*0054*/ 	.word	0x00000008
.L_130:


//--------------------- .nv.info._ZN7cutlass13device_kernelIN5flash19enable_sm80_to_sm89INS1_16FlashAttnFwdSm80INS1_25CollectiveMainloopFwdSm80ILi4ELi1ELb0EN4cute5tupleIJNS5_1CILi128EEENS7_ILi48EEENS7_ILi96EEEEEELi96ENS_6half_tEfNS_4arch4Sm80ELb0ELb0ELb1ELb1ELb0ELb0ELb1ELb1EEENS1_21CollectiveEpilogueFwdINS6_IJS8_SA_S9_EEENS6_IJNS7_ILi1EEESI_SI_EEESC_SE_Li128ELb1ELb1ELb1ELb0EEENS1_36VarlenDynamicPersistentTileSchedulerILi128ELi48ELi128ELi128ELb1ELb1ELb0ELb0ELb1ELb1EEEEEEEEEvNT_6ParamsE --------------------------
	.section	.nv.info._ZN7cutlass13device_kernelIN5flash19enable_sm80_to_sm89INS1_16FlashAttnFwdSm80INS1_25CollectiveMainloopFwdSm80ILi4ELi1ELb0EN4cute5tupleIJNS5_1CILi128EEENS7_ILi48EEENS7_ILi96EEEEEELi96ENS_6half_tEfNS_4arch4Sm80ELb0ELb0ELb1ELb1ELb0ELb0ELb1ELb1EEENS1_21CollectiveEpilogueFwdINS6_IJS8_SA_S9_EEENS6_IJNS7_ILi1EEESI_SI_EEESC_SE_Li128ELb1ELb1ELb1ELb0EEENS1_36VarlenDynamicPersistentTileSchedulerILi128ELi48ELi128ELi128ELb1ELb1ELb0ELb0ELb1ELb1EEEEEEEEEvNT_6ParamsE,"",@"SHT_CUDA_INFO"
	.sectionflags	@""
	.align	4


	//----- nvinfo : EIATTR_CUDA_API_VERSION
	.align		4
        /*0000*/ 	.byte	0x04, 0x37
        /*0002*/ 	.short	(.L_132 - .L_131)
.L_131:
        /*0004*/ 	.word	0x00000082


	//----- nvinfo : EIATTR_KPARAM_INFO
	.align		4
.L_132:
        /*0008*/ 	.byte	0x04, 0x17
        /*000a*/ 	.short	(.L_134 - .L_133)
.L_133:
        /*000c*/ 	.word	0x00000000
        /*0010*/ 	.short	0x0000
        /*0012*/ 	.short	0x0000
        /*0014*/ 	.byte	0x00, 0xf0, 0xe1, 0x10


	//----- nvinfo : EIATTR_SPARSE_MMA_MASK
	.align		4
.L_134:
        /*0018*/ 	.byte	0x03, 0x50
        /*001a*/ 	.short	0x0000


	//----- nvinfo : EIATTR_MAXREG_COUNT
	.align		4
        /*001c*/ 	.byte	0x03, 0x1b
        /*001e*/ 	.short	0x00ff


	//----- nvinfo : EIATTR_MERCURY_ISA_VERSION
	.align		4
        /*0020*/ 	.byte	0x03, 0x5f
        /*0022*/ 	.short	0x0101


	//----- nvinfo : EIATTR_VRC_CTA_INIT_COUNT
	.align		4
        /*0024*/ 	.byte	0x02, 0x4a
	.zero		1
	.zero		1


	//----- nvinfo : EIATTR_EXIT_INSTR_OFFSETS
	.align		4
        /*0028*/ 	.byte	0x04, 0x1c
        /*002a*/ 	.short	(.L_136 - .L_135)


	//   ....[0]....
.L_135:
        /*002c*/ 	.word	0x00000010


	//----- nvinfo : EIATTR_MAX_THREADS
	.align		4
.L_136:
        /*0030*/ 	.byte	0x04, 0x05
        /*0032*/ 	.short	(.L_138 - .L_137)
.L_137:
        /*0034*/ 	.word	0x00000080
        /*0038*/ 	.word	0x00000001
        /*003c*/ 	.word	0x00000001


	//----- nvinfo : EIATTR_CBANK_PARAM_SIZE
	.align		4
.L_138:
        /*0040*/ 	.byte	0x03, 0x19
        /*0042*/ 	.short	0x0438


	//----- nvinfo : EIATTR_PARAM_CBANK
	.align		4
        /*0044*/ 	.byte	0x04, 0x0a
        /*0046*/ 	.short	(.L_140 - .L_139)
	.align		4
.L_139:
        /*0048*/ 	.word	index@(.nv.constant0._ZN7cutlass13device_kernelIN5flash19enable_sm80_to_sm89INS1_16FlashAttnFwdSm80INS1_25CollectiveMainloopFwdSm80ILi4ELi1ELb0EN4cute5tupleIJNS5_1CILi128EEENS7_ILi48EEENS7_ILi96EEEEEELi96ENS_6half_tEfNS_4arch4Sm80ELb0ELb0ELb1ELb1ELb0ELb0ELb1ELb1EEENS1_21CollectiveEpilogueFwdINS6_IJS8_SA_S9_EEENS6_IJNS7_ILi1EEESI_SI_EEESC_SE_Li128ELb1ELb1ELb1ELb0EEENS1_36VarlenDynamicPersistentTileSchedulerILi128ELi48ELi128ELi128ELb1ELb1ELb0ELb0ELb1ELb1EEEEEEEEEvNT_6ParamsE)
        /*004c*/ 	.short	0x0380
        /*004e*/ 	.short	0x0438


	//----- nvinfo : EIATTR_SW_WAR
	.align		4
.L_140:
        /*0050*/ 	.byte	0x04, 0x36
        /*0052*/ 	.short	(.L_142 - .L_141)
.L_141:
        /*0054*/ 	.word	0x00000008
.L_142:


//--------------------- .nv.info._ZN7cutlass13device_kernelIN5flash19enable_sm80_to_sm89INS1_16FlashAttnFwdSm80INS1_25CollectiveMainloopFwdSm80ILi4ELi1ELb0EN4cute5tupleIJNS5_1CILi128EEENS7_ILi48EEENS7_ILi96EEEEEELi96ENS_6half_tEfNS_4arch4Sm80ELb0ELb0ELb1ELb1ELb0ELb1ELb1ELb1EEENS1_21CollectiveEpilogueFwdINS6_IJS8_SA_S9_EEENS6_IJNS7_ILi1EEESI_SI_EEESC_SE_Li128ELb1ELb1ELb1ELb0EEENS1_36VarlenDynamicPersistentTileSchedulerILi128ELi48ELi128ELi128ELb1ELb1ELb0ELb0ELb1ELb1EEEEEEEEEvNT_6ParamsE --------------------------
	.section	.nv.info._ZN7cutlass13device_kernelIN5flash19enable_sm80_to_sm89INS1_16FlashAttnFwdSm80INS1_25CollectiveMainloopFwdSm80ILi4ELi1ELb0EN4cute5tupleIJNS5_1CILi128EEENS7_ILi48EEENS7_ILi96EEEEEELi96ENS_6half_tEfNS_4arch4Sm80ELb0ELb0ELb1ELb1ELb0ELb1ELb1ELb1EEENS1_21CollectiveEpilogueFwdINS6_IJS8_SA_S9_EEENS6_IJNS7_ILi1EEESI_SI_EEESC_SE_Li128ELb1ELb1ELb1ELb0EEENS1_36VarlenDynamicPersistentTileSchedulerILi128ELi48ELi128ELi128ELb1ELb1ELb0ELb0ELb1ELb1EEEEEEEEEvNT_6ParamsE,"",@"SHT_CUDA_INFO"
	.sectionflags	@""
	.align	4


	//----- nvinfo : EIATTR_CUDA_API_VERSION
	.align		4
        /*0000*/ 	.byte	0x04, 0x37
        /*0002*/ 	.short	(.L_144 - .L_143)
.L_143:
        /*0004*/ 	.word	0x00000082


	//----- nvinfo : EIATTR_KPARAM_INFO
	.align		4
.L_144:
        /*0008*/ 	.byte	0x04, 0x17
        /*000a*/ 	.short	(.L_146 - .L_145)
.L_145:
        /*000c*/ 	.word	0x00000000
        /*0010*/ 	.short	0x0000
        /*0012*/ 	.short	0x0000
        /*0014*/ 	.byte	0x00, 0xf0, 0xe1, 0x10


	//----- nvinfo : EIATTR_SPARSE_MMA_MASK
	.align		4
.L_146:
        /*0018*/ 	.byte	0x03, 0x50
        /*001a*/ 	.short	0x0000


	//----- nvinfo : EIATTR_MAXREG_COUNT
	.align		4
        /*001c*/ 	.byte	0x03, 0x1b
        /*001e*/ 	.short	0x00ff


	//----- nvinfo : EIATTR_MERCURY_ISA_VERSION
	.align		4
        /*0020*/ 	.byte	0x03, 0x5f
        /*0022*/ 	.short	0x0101


	//----- nvinfo : EIATTR_VRC_CTA_INIT_COUNT
	.align		4
        /*0024*/ 	.byte	0x02, 0x4a
	.zero		1
	.zero		1


	//----- nvinfo : EIATTR_EXIT_INSTR_OFFSETS
	.align		4
        /*0028*/ 	.byte	0x04, 0x1c
        /*002a*/ 	.short	(.L_148 - .L_147)


	//   ....[0]....
.L_147:
        /*002c*/ 	.word	0x00000010


	//----- nvinfo : EIATTR_MAX_THREADS
	.align		4
.L_148:
        /*0030*/ 	.byte	0x04, 0x05
        /*0032*/ 	.short	(.L_150 - .L_149)
.L_149:
        /*0034*/ 	.word	0x00000080
        /*0038*/ 	.word	0x00000001
        /*003c*/ 	.word	0x00000001


	//----- nvinfo : EIATTR_CBANK_PARAM_SIZE
	.align		4
.L_150:
        /*0040*/ 	.byte	0x03, 0x19
        /*0042*/ 	.short	0x0438


	//----- nvinfo : EIATTR_PARAM_CBANK
	.align		4
        /*0044*/ 	.byte	0x04, 0x0a
        /*0046*/ 	.short	(.L_152 - .L_151)
	.align		4
.L_151:
        /*0048*/ 	.word	index@(.nv.constant0._ZN7cutlass13device_kernelIN5flash19enable_sm80_to_sm89INS1_16FlashAttnFwdSm80INS1_25CollectiveMainloopFwdSm80ILi4ELi1ELb0EN4cute5tupleIJNS5_1CILi128EEENS7_ILi48EEENS7_ILi96EEEEEELi96ENS_6half_tEfNS_4arch4Sm80ELb0ELb0ELb1ELb1ELb0ELb1ELb1ELb1EEENS1_21CollectiveEpilogueFwdINS6_IJS8_SA_S9_EEENS6_IJNS7_ILi1EEESI_SI_EEESC_SE_Li128ELb1ELb1ELb1ELb0EEENS1_36VarlenDynamicPersistentTileSchedulerILi128ELi48ELi128ELi128ELb1ELb1ELb0ELb0ELb1ELb1EEEEEEEEEvNT_6ParamsE)
        /*004c*/ 	.short	0x0380
        /*004e*/ 	.short	0x0438


	//----- nvinfo : EIATTR_SW_WAR
	.align		4
.L_152:
        /*0050*/ 	.byte	0x04, 0x36
        /*0052*/ 	.short	(.L_154 - .L_153)
.L_153:
        /*0054*/ 	.word	0x00000008
.L_154:


//--------------------- .nv.info._ZN7cutlass13device_kernelIN5flash19enable_sm80_to_sm89INS1_16FlashAttnFwdSm80INS1_25CollectiveMainloopFwdSm80ILi4ELi1ELb0EN4cute5tupleIJNS5_1CILi128EEENS7_ILi48EEENS7_ILi96EEEEEELi96ENS_6half_tEfNS_4arch4Sm80ELb0ELb1ELb1ELb0ELb0ELb0ELb1ELb1EEENS1_21CollectiveEpilogueFwdINS6_IJS8_SA_S9_EEENS6_IJNS7_ILi1EEESI_SI_EEESC_SE_Li128ELb0ELb1ELb1ELb0EEENS1_19SingleTileSchedulerILb0ELb1ELb1ELi128EEEEEEEEEvNT_6ParamsE --------------------------
	.section	.nv.info._ZN7cutlass13device_kernelIN5flash19enable_sm80_to_sm89INS1_16FlashAttnFwdSm80INS1_25CollectiveMainloopFwdSm80ILi4ELi1ELb0EN4cute5tupleIJNS5_1CILi128EEENS7_ILi48EEENS7_ILi96EEEEEELi96ENS_6half_tEfNS_4arch4Sm80ELb0ELb1ELb1ELb0ELb0ELb0ELb1ELb1EEENS1_21CollectiveEpilogueFwdINS6_IJS8_SA_S9_EEENS6_IJNS7_ILi1EEESI_SI_EEESC_SE_Li128ELb0ELb1ELb1ELb0EEENS1_19SingleTileSchedulerILb0ELb1ELb1ELi128EEEEEEEEEvNT_6ParamsE,"",@"SHT_CUDA_INFO"
	.sectionflags	@""
	.align	4


	//----- nvinfo : EIATTR_CUDA_API_VERSION
	.align		4
        /*0000*/ 	.byte	0x04, 0x37
        /*0002*/ 	.short	(.L_156 - .L_155)
.L_155:
        /*0004*/ 	.word	0x00000082


	//----- nvinfo : EIATTR_KPARAM_INFO
	.align		4
.L_156:
        /*0008*/ 	.byte	0x04, 0x17
        /*000a*/ 	.short	(.L_158 - .L_157)
.L_157:
        /*000c*/ 	.word	0x00000000
        /*0010*/ 	.short	0x0000
        /*0012*/ 	.short	0x0000
        /*0014*/ 	.byte	0x00, 0xf0, 0x61, 0x10


	//----- nvinfo : EIATTR_SPARSE_MMA_MASK
	.align		4
.L_158:
        /*0018*/ 	.byte	0x03, 0x50
        /*001a*/ 	.short	0x0000


	//----- nvinfo : EIATTR_MAXREG_COUNT
	.align		4
        /*001c*/ 	.byte	0x03, 0x1b
        /*001e*/ 	.short	0x00ff


	//----- nvinfo : EIATTR_MERCURY_ISA_VERSION
	.align		4
        /*0020*/ 	.byte	0x03, 0x5f
        /*0022*/ 	.short	0x0101


	//----- nvinfo : EIATTR_VRC_CTA_INIT_COUNT
	.align		4
        /*0024*/ 	.byte	0x02, 0x4a
	.zero		1
	.zero		1


	//----- nvinfo : EIATTR_EXIT_INSTR_OFFSETS
	.align		4
        /*0028*/ 	.byte	0x04, 0x1c
        /*002a*/ 	.short	(.L_160 - .L_159)


	//   ....[0]....
.L_159:
        /*002c*/ 	.word	0x00000010


	//----- nvinfo : EIATTR_MAX_THREADS
	.align		4
.L_160:
        /*0030*/ 	.byte	0x04, 0x05
        /*0032*/ 	.short	(.L_162 - .L_161)
.L_161:
        /*0034*/ 	.word	0x00000080
        /*0038*/ 	.word	0x00000001
        /*003c*/ 	.word	0x00000001


	//----- nvinfo : EIATTR_CBANK_PARAM_SIZE
	.align		4
.L_162:
        /*0040*/ 	.byte	0x03, 0x19
        /*0042*/ 	.short	0x0418


	//----- nvinfo : EIATTR_PARAM_CBANK
	.align		4
        /*0044*/ 	.byte	0x04, 0x0a
        /*0046*/ 	.short	(.L_164 - .L_163)
	.align		4
.L_163:
        /*0048*/ 	.word	index@(.nv.constant0._ZN7cutlass13device_kernelIN5flash19enable_sm80_to_sm89INS1_16FlashAttnFwdSm80INS1_25CollectiveMainloopFwdSm80ILi4ELi1ELb0EN4cute5tupleIJNS5_1CILi128EEENS7_ILi48EEENS7_ILi96EEEEEELi96ENS_6half_tEfNS_4arch4Sm80ELb0ELb1ELb1ELb0ELb0ELb0ELb1ELb1EEENS1_21CollectiveEpilogueFwdINS6_IJS8_SA_S9_EEENS6_IJNS7_ILi1EEESI_SI_EEESC_SE_Li128ELb0ELb1ELb1ELb0EEENS1_19SingleTileSchedulerILb0ELb1ELb1ELi128EEEEEEEEEvNT_6ParamsE)
        /*004c*/ 	.short	0x0380
        /*004e*/ 	.short	0x0418


	//----- nvinfo : EIATTR_SW_WAR
	.align		4
.L_164:
        /*0050*/ 	.byte	0x04, 0x36
        /*0052*/ 	.short	(.L_166 - .L_165)
.L_165:
        /*0054*/ 	.word	0x00000008
.L_166:


//--------------------- .nv.info._ZN7cutlass13device_kernelIN5flash19enable_sm80_to_sm89INS1_16FlashAttnFwdSm80INS1_25CollectiveMainloopFwdSm80ILi4ELi1ELb0EN4cute5tupleIJNS5_1CILi128EEENS7_ILi48EEENS7_ILi96EEEEEELi96ENS_6half_tEfNS_4arch4Sm80ELb0ELb1ELb1ELb1ELb0ELb0ELb1ELb1EEENS1_21CollectiveEpilogueFwdINS6_IJS8_SA_S9_EEENS6_IJNS7_ILi1EEESI_SI_EEESC_SE_Li128ELb1ELb1ELb1ELb0EEENS1_36VarlenDynamicPersistentTileSchedulerILi128ELi48ELi128ELi128ELb1ELb1ELb0ELb1ELb0ELb1EEEEEEEEEvNT_6ParamsE --------------------------
	.section	.nv.info._ZN7cutlass13device_kernelIN5flash19enable_sm80_to_sm89INS1_16FlashAttnFwdSm80INS1_25CollectiveMainloopFwdSm80ILi4ELi1ELb0EN4cute5tupleIJNS5_1CILi128EEENS7_ILi48EEENS7_ILi96EEEEEELi96ENS_6half_tEfNS_4arch4Sm80ELb0ELb1ELb1ELb1ELb0ELb0ELb1ELb1EEENS1_21CollectiveEpilogueFwdINS6_IJS8_SA_S9_EEENS6_IJNS7_ILi1EEESI_SI_EEESC_SE_Li128ELb1ELb1ELb1ELb0EEENS1_36VarlenDynamicPersistentTileSchedulerILi128ELi48ELi128ELi128ELb1ELb1ELb0ELb1ELb0ELb1EEEEEEEEEvNT_6ParamsE,"",@"SHT_CUDA_INFO"
	.sectionflags	@""
	.align	4


	//----- nvinfo : EIATTR_CUDA_API_VERSION
	.align		4
        /*0000*/ 	.byte	0x04, 0x37
        /*0002*/ 	.short	(.L_168 - .L_167)
.L_167:
        /*0004*/ 	.word	0x00000082


	//----- nvinfo : EIATTR_KPARAM_INFO
	.align		4
.L_168:
        /*0008*/ 	.byte	0x04, 0x17
        /*000a*/ 	.short	(.L_170 - .L_169)
.L_169:
        /*000c*/ 	.word	0x00000000
        /*0010*/ 	.short	0x0000
        /*0012*/ 	.short	0x0000
        /*0014*/ 	.byte	0x00, 0xf0, 0xe1, 0x10


	//----- nvinfo : EIATTR_SPARSE_MMA_MASK
	.align		4
.L_170:
        /*0018*/ 	.byte	0x03, 0x50
        /*001a*/ 	.short	0x0000


	//----- nvinfo : EIATTR_MAXREG_COUNT
	.align		4
        /*001c*/ 	.byte	0x03, 0x1b
        /*001e*/ 	.short	0x00ff


	//----- nvinfo : EIATTR_MERCURY_ISA_VERSION
	.align		4
        /*0020*/ 	.byte	0x03, 0x5f
        /*0022*/ 	.short	0x0101


	//----- nvinfo : EIATTR_VRC_CTA_INIT_COUNT
	.align		4
        /*0024*/ 	.byte	0x02, 0x4a
	.zero		1
	.zero		1


	//----- nvinfo : EIATTR_EXIT_INSTR_OFFSETS
	.align		4
        /*0028*/ 	.byte	0x04, 0x1c
        /*002a*/ 	.short	(.L_172 - .L_171)


	//   ....[0]....
.L_171:
        /*002c*/ 	.word	0x00000010


	//----- nvinfo : EIATTR_MAX_THREADS
	.align		4
.L_172:
        /*0030*/ 	.byte	0x04, 0x05
        /*0032*/ 	.short	(.L_174 - .L_173)
.L_173:
        /*0034*/ 	.word	0x00000080
        /*0038*/ 	.word	0x00000001
        /*003c*/ 	.word	0x00000001


	//----- nvinfo : EIATTR_CBANK_PARAM_SIZE
	.align		4
.L_174:
        /*0040*/ 	.byte	0x03, 0x19
        /*0042*/ 	.short	0x0438


	//----- nvinfo : EIATTR_PARAM_CBANK
	.align		4
        /*0044*/ 	.byte	0x04, 0x0a
        /*0046*/ 	.short	(.L_176 - .L_175)
	.align		4
.L_175:
        /*0048*/ 	.word	index@(.nv.constant0._ZN7cutlass13device_kernelIN5flash19enable_sm80_to_sm89INS1_16FlashAttnFwdSm80INS1_25CollectiveMainloopFwdSm80ILi4ELi1ELb0EN4cute5tupleIJNS5_1CILi128EEENS7_ILi48EEENS7_ILi96EEEEEELi96ENS_6half_tEfNS_4arch4Sm80ELb0ELb1ELb1ELb1ELb0ELb0ELb1ELb1EEENS1_21CollectiveEpilogueFwdINS6_IJS8_SA_S9_EEENS6_IJNS7_ILi1EEESI_SI_EEESC_SE_Li128ELb1ELb1ELb1ELb0EEENS1_36VarlenDynamicPersistentTileSchedulerILi128ELi48ELi128ELi128ELb1ELb1ELb0ELb1ELb0ELb1EEEEEEEEEvNT_6ParamsE)
        /*004c*/ 	.short	0x0380
        /*004e*/ 	.short	0x0438


	//----- nvinfo : EIATTR_SW_WAR
	.align		4
.L_176:
        /*0050*/ 	.byte	0x04, 0x36
        /*0052*/ 	.short	(.L_178 - .L_177)
.L_177:
        /*0054*/ 	.word	0x00000008
.L_178:


//--------------------- .nv.info._ZN7cutlass13device_kernelIN5flash19enable_sm80_to_sm89INS1_16FlashAttnFwdSm80INS1_25CollectiveMainloopFwdSm80ILi4ELi1ELb0EN4cute5tupleIJNS5_1CILi128EEENS7_ILi48EEENS7_ILi96EEEEEELi96ENS_6half_tEfNS_4arch4Sm80ELb0ELb1ELb1ELb1ELb0ELb1ELb1ELb1EEENS1_21CollectiveEpilogueFwdINS6_IJS8_SA_S9_EEENS6_IJNS7_ILi1EEESI_SI_EEESC_SE_Li128ELb1ELb1ELb1ELb0EEENS1_36VarlenDynamicPersistentTileSchedulerILi128ELi48ELi128ELi128ELb1ELb1ELb0ELb1ELb0ELb1EEEEEEEEEvNT_6ParamsE --------------------------
	.section	.nv.info._ZN7cutlass13device_kernelIN5flash19enable_sm80_to_sm89INS1_16FlashAttnFwdSm80INS1_25CollectiveMainloopFwdSm80ILi4ELi1ELb0EN4cute5tupleIJNS5_1CILi128EEENS7_ILi48EEENS7_ILi96EEEEEELi96ENS_6half_tEfNS_4arch4Sm80ELb0ELb1ELb1ELb1ELb0ELb1ELb1ELb1EEENS1_21CollectiveEpilogueFwdINS6_IJS8_SA_S9_EEENS6_IJNS7_ILi1EEESI_SI_EEESC_SE_Li128ELb1ELb1ELb1ELb0EEENS1_36VarlenDynamicPersistentTileSchedulerILi128ELi48ELi128ELi128ELb1ELb1ELb0ELb1ELb0ELb1EEEEEEEEEvNT_6ParamsE,"",@"SHT_CUDA_INFO"
	.sectionflags	@""
	.align	4


	//----- nvinfo : EIATTR_CUDA_API_VERSION
	.align		4
        /*0000*/ 	.byte	0x04, 0x37
        /*0002*/ 	.short	(.L_180 - .L_179)
.L_179:
        /*0004*/ 	.word	0x00000082


	//----- nvinfo : EIATTR_KPARAM_INFO
	.align		4
.L_180:
        /*0008*/ 	.byte	0x04, 0x17
        /*000a*/ 	.short	(.L_182 - .L_181)
.L_181:
        /*000c*/ 	.word	0x00000000
        /*0010*/ 	.short	0x0000
        /*0012*/ 	.short	0x0000
        /*0014*/ 	.byte	0x00, 0xf0, 0xe1, 0x10


	//----- nvinfo : EIATTR_SPARSE_MMA_MASK
	.align		4
.L_182:
        /*0018*/ 	.byte	0x03, 0x50
        /*001a*/ 	.short	0x0000


	//----- nvinfo : EIATTR_MAXREG_COUNT
	.align		4
        /*001c*/ 	.byte	0x03, 0x1b
        /*001e*/ 	.short	0x00ff


	//----- nvinfo : EIATTR_MERCURY_ISA_VERSION
	.align		4
        /*0020*/ 	.byte	0x03, 0x5f
        /*0022*/ 	.short	0x0101


	//----- nvinfo : EIATTR_VRC_CTA_INIT_COUNT
	.align		4
        /*0024*/ 	.byte	0x02, 0x4a
	.zero		1
	.zero		1


	//----- nvinfo : EIATTR_EXIT_INSTR_OFFSETS
	.align		4
        /*0028*/ 	.byte	0x04, 0x1c
        /*002a*/ 	.short	(.L_184 - .L_183)


	//   ....[0]....
.L_183:
        /*002c*/ 	.word	0x00000010


	//----- nvinfo : EIATTR_MAX_THREADS
	.align		4
.L_184:
        /*0030*/ 	.byte	0x04, 0x05
        /*0032*/ 	.short	(.L_186 - .L_185)
.L_185:
        /*0034*/ 	.word	0x00000080
        /*0038*/ 	.word	0x00000001
        /*003c*/ 	.word	0x00000001


	//----- nvinfo : EIATTR_CBANK_PARAM_SIZE
	.align		4
.L_186:
        /*0040*/ 	.byte	0x03, 0x19
        /*0042*/ 	.short	0x0438


	//----- nvinfo : EIATTR_PARAM_CBANK
	.align		4
        /*0044*/ 	.byte	0x04, 0x0a
        /*0046*/ 	.short	(.L_188 - .L_187)
	.align		4
.L_187:
        /*0048*/ 	.word	index@(.nv.constant0._ZN7cutlass13device_kernelIN5flash19enable_sm80_to_sm89INS1_16FlashAttnFwdSm80INS1_25CollectiveMainloopFwdSm80ILi4ELi1ELb0EN4cute5tupleIJNS5_1CILi128EEENS7_ILi48EEENS7_ILi96EEEEEELi96ENS_6half_tEfNS_4arch4Sm80ELb0ELb1ELb1ELb1ELb0ELb1ELb1ELb1EEENS1_21CollectiveEpilogueFwdINS6_IJS8_SA_S9_EEENS6_IJNS7_ILi1EEESI_SI_EEESC_SE_Li128ELb1ELb1ELb1ELb0EEENS1_36VarlenDynamicPersistentTileSchedulerILi128ELi48ELi128ELi128ELb1ELb1ELb0ELb1ELb0ELb1EEEEEEEEEvNT_6ParamsE)
        /*004c*/ 	.short	0x0380
        /*004e*/ 	.short	0x0438


	//----- nvinfo : EIATTR_SW_WAR
	.align		4
.L_188:
        /*0050*/ 	.byte	0x04, 0x36
        /*0052*/ 	.short	(.L_190 - .L_189)
.L_189:
        /*0054*/ 	.word	0x00000008
.L_190:


//--------------------- .nv.info._ZN7cutlass13device_kernelIN5flash19enable_sm80_to_sm89INS1_16FlashAttnFwdSm80INS1_25CollectiveMainloopFwdSm80ILi4ELi1ELb0EN4cute5tupleIJNS5_1CILi128EEENS7_ILi64EEENS7_ILi96EEEEEELi96ENS_6half_tEfNS_4arch4Sm80ELb1ELb0ELb1ELb0ELb0ELb0ELb1ELb1EEENS1_21CollectiveEpilogueFwdINS6_IJS8_SA_S9_EEENS6_IJNS7_ILi1EEESI_SI_EEESC_SE_Li128ELb0ELb1ELb1ELb0EEENS1_30DynamicPersistentTileSchedulerILi128ELi128ELb1ELb1ELb0EEEEEEEEEvNT_6ParamsE --------------------------
	.section	.nv.info._ZN7cutlass13device_kernelIN5flash19enable_sm80_to_sm89INS1_16FlashAttnFwdSm80INS1_25CollectiveMainloopFwdSm80ILi4ELi1ELb0EN4cute5tupleIJNS5_1CILi128EEENS7_ILi64EEENS7_ILi96EEEEEELi96ENS_6half_tEfNS_4arch4Sm80ELb1ELb0ELb1ELb0ELb0ELb0ELb1ELb1EEENS1_21CollectiveEpilogueFwdINS6_IJS8_SA_S9_EEENS6_IJNS7_ILi1EEESI_SI_EEESC_SE_Li128ELb0ELb1ELb1ELb0EEENS1_30DynamicPersistentTileSchedulerILi128ELi128ELb1ELb1ELb0EEEEEEEEEvNT_6ParamsE,"",@"SHT_CUDA_INFO"
	.sectionflags	@""
	.align	4


	//----- nvinfo : EIATTR_CUDA_API_VERSION
	.align		4
        /*0000*/ 	.byte	0x04, 0x37
        /*0002*/ 	.short	(.L_192 - .L_191)
.L_191:
        /*0004*/ 	.word	0x00000082


	//----- nvinfo : EIATTR_KPARAM_INFO
	.align		4
.L_192:
        /*0008*/ 	.byte	0x04, 0x17
        /*000a*/ 	.short	(.L_194 - .L_193)
.L_193:
        /*000c*/ 	.word	0x00000000
        /*0010*/ 	.short	0x0000
        /*0012*/ 	.short	0x0000
        /*0014*/ 	.byte	0x00, 0xf0, 0xa1, 0x10


	//----- nvinfo : EIATTR_SPARSE_MMA_MASK
	.align		4
.L_194:
        /*0018*/ 	.byte	0x03, 0x50
        /*001a*/ 	.short	0x0000


	//----- nvinfo : EIATTR_MAXREG_COUNT
	.align		4
        /*001c*/ 	.byte	0x03, 0x1b
        /*001e*/ 	.short	0x00ff


	//----- nvinfo : EIATTR_MERCURY_ISA_VERSION
	.align		4
        /*0020*/ 	.byte	0x03, 0x5f
        /*0022*/ 	.short	0x0101


	//----- nvinfo : EIATTR_VRC_CTA_INIT_COUNT
	.align		4
        /*0024*/ 	.byte	0x02, 0x4a
	.zero		1
	.zero		1


	//----- nvinfo : EIATTR_EXIT_INSTR_OFFSETS
	.align		4
        /*0028*/ 	.byte	0x04, 0x1c
        /*002a*/ 	.short	(.L_196 - .L_195)


	//   ....[0]....
.L_195:
        /*002c*/ 	.word	0x00000010


	//----- nvinfo : EIATTR_MAX_THREADS
	.align		4
.L_196:
        /*0030*/ 	.byte	0x04, 0x05
        /*0032*/ 	.short	(.L_198 - .L_197)
.L_197:
        /*0034*/ 	.word	0x00000080
        /*0038*/ 	.word	0x00000001
        /*003c*/ 	.word	0x00000001


	//----- nvinfo : EIATTR_CBANK_PARAM_SIZE
	.align		4
.L_198:
        /*0040*/ 	.byte	0x03, 0x19
        /*0042*/ 	.short	0x0428


	//----- nvinfo : EIATTR_PARAM_CBANK
	.align		4
        /*0044*/ 	.byte	0x04, 0x0a
        /*0046*/ 	.short	(.L_200 - .L_199)
	.align		4
.L_199:
        /*0048*/ 	.word	index@(.nv.constant0._ZN7cutlass13device_kernelIN5flash19enable_sm80_to_sm89INS1_16FlashAttnFwdSm80INS1_25CollectiveMainloopFwdSm80ILi4ELi1ELb0EN4cute5tupleIJNS5_1CILi128EEENS7_ILi64EEENS7_ILi96EEEEEELi96ENS_6half_tEfNS_4arch4Sm80ELb1ELb0ELb1ELb0ELb0ELb0ELb1ELb1EEENS1_21CollectiveEpilogueFwdINS6_IJS8_SA_S9_EEENS6_IJNS7_ILi1EEESI_SI_EEESC_SE_Li128ELb0ELb1ELb1ELb0EEENS1_30DynamicPersistentTileSchedulerILi128ELi128ELb1ELb1ELb0EEEEEEEEEvNT_6ParamsE)
        /*004c*/ 	.short	0x0380
        /*004e*/ 	.short	0x0428


	//----- nvinfo : EIATTR_SW_WAR
	.align		4
.L_200:
        /*0050*/ 	.byte	0x04, 0x36
        /*0052*/ 	.short	(.L_202 - .L_201)
.L_201:
        /*0054*/ 	.word	0x00000008
.L_202:


//--------------------- .nv.info._ZN7cutlass13device_kernelIN5flash19enable_sm80_to_sm89INS1_16FlashAttnFwdSm80INS1_25CollectiveMainloopFwdSm80ILi4ELi1ELb0EN4cute5tupleIJNS5_1CILi128EEENS7_ILi48EEENS7_ILi96EEEEEELi96ENS_6half_tEfNS_4arch4Sm80ELb1ELb0ELb1ELb1ELb0ELb0ELb1ELb1EEENS1_21CollectiveEpilogueFwdINS6_IJS8_SA_S9_EEENS6_IJNS7_ILi1EEESI_SI_EEESC_SE_Li128ELb1ELb1ELb1ELb0EEENS1_36VarlenDynamicPersistentTileSchedulerILi128ELi48ELi128ELi128ELb1ELb1ELb0ELb1ELb1ELb1EEEEEEEEEvNT_6ParamsE --------------------------
	.section	.nv.info._ZN7cutlass13device_kernelIN5flash19enable_sm80_to_sm89INS1_16FlashAttnFwdSm80INS1_25CollectiveMainloopFwdSm80ILi4ELi1ELb0EN4cute5tupleIJNS5_1CILi128EEENS7_ILi48EEENS7_ILi96EEEEEELi96ENS_6half_tEfNS_4arch4Sm80ELb1ELb0ELb1ELb1ELb0ELb0ELb1ELb1EEENS1_21CollectiveEpilogueFwdINS6_IJS8_SA_S9_EEENS6_IJNS7_ILi1EEESI_SI_EEESC_SE_Li128ELb1ELb1ELb1ELb0EEENS1_36VarlenDynamicPersistentTileSchedulerILi128ELi48ELi128ELi128ELb1ELb1ELb0ELb1ELb1ELb1EEEEEEEEEvNT_6ParamsE,"",@"SHT_CUDA_INFO"
	.sectionflags	@""
	.align	4


	//----- nvinfo : EIATTR_CUDA_API_VERSION
	.align		4
        /*0000*/ 	.byte	0x04, 0x37
        /*0002*/ 	.short	(.L_204 - .L_203)
.L_203:
        /*0004*/ 	.word	0x00000082


	//----- nvinfo : EIATTR_KPARAM_INFO
	.align		4
.L_204:
        /*0008*/ 	.byte	0x04, 0x17
        /*000a*/ 	.short	(.L_206 - .L_205)
.L_205:
        /*000c*/ 	.word	0x00000000
        /*0010*/ 	.short	0x0000
        /*0012*/ 	.short	0x0000
        /*0014*/ 	.byte	0x00, 0xf0, 0xe1, 0x10


	//----- nvinfo : EIATTR_SPARSE_MMA_MASK
	.align		4
.L_206:
        /*0018*/ 	.byte	0x03, 0x50
        /*001a*/ 	.short	0x0000


	//----- nvinfo : EIATTR_MAXREG_COUNT
	.align		4
        /*001c*/ 	.byte	0x03, 0x1b
        /*001e*/ 	.short	0x00ff


	//----- nvinfo : EIATTR_MERCURY_ISA_VERSION
	.align		4
        /*0020*/ 	.byte	0x03, 0x5f
        /*0022*/ 	.short	0x0101


	//----- nvinfo : EIATTR_VRC_CTA_INIT_COUNT
	.align		4
        /*0024*/ 	.byte	0x02, 0x4a
	.zero		1
	.zero		1


	//----- nvinfo : EIATTR_EXIT_INSTR_OFFSETS
	.align		4
        /*0028*/ 	.byte	0x04, 0x1c
        /*002a*/ 	.short	(.L_208 - .L_207)


	//   ....[0]....
.L_207:
        /*002c*/ 	.word	0x00000010


	//----- nvinfo : EIATTR_MAX_THREADS
	.align		4
.L_208:
        /*0030*/ 	.byte	0x04, 0x05
        /*0032*/ 	.short	(.L_210 - .L_209)
.L_209:
        /*0034*/ 	.word	0x00000080
        /*0038*/ 	.word	0x00000001
        /*003c*/ 	.word	0x00000001


	//----- nvinfo : EIATTR_CBANK_PARAM_SIZE
	.align		4
.L_210:
        /*0040*/ 	.byte	0x03, 0x19
        /*0042*/ 	.short	0x0438


	//----- nvinfo : EIATTR_PARAM_CBANK
	.align		4
        /*0044*/ 	.byte	0x04, 0x0a
        /*0046*/ 	.short	(.L_212 - .L_211)
	.align		4
.L_211:
        /*0048*/ 	.word	index@(.nv.constant0._ZN7cutlass13device_kernelIN5flash19enable_sm80_to_sm89INS1_16FlashAttnFwdSm80INS1_25CollectiveMainloopFwdSm80ILi4ELi1ELb0EN4cute5tupleIJNS5_1CILi128EEENS7_ILi48EEENS7_ILi96EEEEEELi96ENS_6half_tEfNS_4arch4Sm80ELb1ELb0ELb1ELb1ELb0ELb0ELb1ELb1EEENS1_21CollectiveEpilogueFwdINS6_IJS8_SA_S9_EEENS6_IJNS7_ILi1EEESI_SI_EEESC_SE_Li128ELb1ELb1ELb1ELb0EEENS1_36VarlenDynamicPersistentTileSchedulerILi128ELi48ELi128ELi128ELb1ELb1ELb0ELb1ELb1ELb1EEEEEEEEEvNT_6ParamsE)
        /*004c*/ 	.short	0x0380
        /*004e*/ 	.short	0x0438


	//----- nvinfo : EIATTR_SW_WAR
	.align		4
.L_212:
        /*0050*/ 	.byte	0x04, 0x36
        /*0052*/ 	.short	(.L_214 - .L_213)
.L_213:
        /*0054*/ 	.word	0x00000008
.L_214:


//--------------------- .nv.info._ZN7cutlass13device_kernelIN5flash19enable_sm80_to_sm89INS1_16FlashAttnFwdSm80INS1_25CollectiveMainloopFwdSm80ILi4ELi1ELb0EN4cute5tupleIJNS5_1CILi128EEENS7_ILi48EEENS7_ILi96EEEEEELi96ENS_6half_tEfNS_4arch4Sm80ELb1ELb0ELb1ELb1ELb0ELb1ELb1ELb1EEENS1_21CollectiveEpilogueFwdINS6_IJS8_SA_S9_EEENS6_IJNS7_ILi1EEESI_SI_EEESC_SE_Li128ELb1ELb1ELb1ELb0EEENS1_36VarlenDynamicPersistentTileSchedulerILi128ELi48ELi128ELi128ELb1ELb1ELb0ELb1ELb1ELb1EEEEEEEEEvNT_6ParamsE --------------------------
	.section	.nv.info._ZN7cutlass13device_kernelIN5flash19enable_sm80_to_sm89INS1_16FlashAttnFwdSm80INS1_25CollectiveMainloopFwdSm80ILi4ELi1ELb0EN4cute5tupleIJNS5_1CILi128EEENS7_ILi48EEENS7_ILi96EEEEEELi96ENS_6half_tEfNS_4arch4Sm80ELb1ELb0ELb1ELb1ELb0ELb1ELb1ELb1EEENS1_21CollectiveEpilogueFwdINS6_IJS8_SA_S9_EEENS6_IJNS7_ILi1EEESI_SI_EEESC_SE_Li128ELb1ELb1ELb1ELb0EEENS1_36VarlenDynamicPersistentTileSchedulerILi128ELi48ELi128ELi128ELb1ELb1ELb0ELb1ELb1ELb1EEEEEEEEEvNT_6ParamsE,"",@"SHT_CUDA_INFO"
	.sectionflags	@""
	.align	4


	//----- nvinfo : EIATTR_CUDA_API_VERSION
	.align		4
        /*0000*/ 	.byte	0x04, 0x37
        /*0002*/ 	.short	(.L_216 - .L_215)
.L_215:
        /*0004*/ 	.word	0x00000082


	//----- nvinfo : EIATTR_KPARAM_INFO
	.align		4
.L_216:
        /*0008*/ 	.byte	0x04, 0x17
        /*000a*/ 	.short	(.L_218 - .L_217)
.L_217:
        /*000c*/ 	.word	0x00000000
        /*0010*/ 	.short	0x0000
        /*0012*/ 	.short	0x0000
        /*0014*/ 	.byte	0x00, 0xf0, 0xe1, 0x10


	//----- nvinfo : EIATTR_SPARSE_MMA_MASK
	.align		4
.L_218:
        /*0018*/ 	.byte	0x03, 0x50
        /*001a*/ 	.short	0x0000


	//----- nvinfo : EIATTR_MAXREG_COUNT
	.align		4
        /*001c*/ 	.byte	0x03, 0x1b
        /*001e*/ 	.short	0x00ff


	//----- nvinfo : EIATTR_MERCURY_ISA_VERSION
	.align		4
        /*0020*/ 	.byte	0x03, 0x5f
        /*0022*/ 	.short	0x0101


	//----- nvinfo : EIATTR_VRC_CTA_INIT_COUNT
	.align		4
        /*0024*/ 	.byte	0x02, 0x4a
	.zero		1
	.zero		1


	//----- nvinfo : EIATTR_EXIT_INSTR_OFFSETS
	.align		4
        /*0028*/ 	.byte	0x04, 0x1c
        /*002a*/ 	.short	(.L_220 - .L_219)


	//   ....[0]....
.L_219:
        /*002c*/ 	.word	0x00000010


	//----- nvinfo : EIATTR_MAX_THREADS
	.align		4
.L_220:
        /*0030*/ 	.byte	0x04, 0x05
        /*0032*/ 	.short	(.L_222 - .L_221)
.L_221:
        /*0034*/ 	.word	0x00000080
        /*0038*/ 	.word	0x00000001
        /*003c*/ 	.word	0x00000001


	//----- nvinfo : EIATTR_CBANK_PARAM_SIZE
	.align		4
.L_222:
        /*0040*/ 	.byte	0x03, 0x19
        /*0042*/ 	.short	0x0438


	//----- nvinfo : EIATTR_PARAM_CBANK
	.align		4
        /*0044*/ 	.byte	0x04, 0x0a
        /*0046*/ 	.short	(.L_224 - .L_223)
	.align		4
.L_223:
        /*0048*/ 	.word	index@(.nv.constant0._ZN7cutlass13device_kernelIN5flash19enable_sm80_to_sm89INS1_16FlashAttnFwdSm80INS1_25CollectiveMainloopFwdSm80ILi4ELi1ELb0EN4cute5tupleIJNS5_1CILi128EEENS7_ILi48EEENS7_ILi96EEEEEELi96ENS_6half_tEfNS_4arch4Sm80ELb1ELb0ELb1ELb1ELb0ELb1ELb1ELb1EEENS1_21CollectiveEpilogueFwdINS6_IJS8_SA_S9_EEENS6_IJNS7_ILi1EEESI_SI_EEESC_SE_Li128ELb1ELb1ELb1ELb0EEENS1_36VarlenDynamicPersistentTileSchedulerILi128ELi48ELi128ELi128ELb1ELb1ELb0ELb1ELb1ELb1EEEEEEEEEvNT_6ParamsE)
        /*004c*/ 	.short	0x0380
        /*004e*/ 	.short	0x0438


	//----- nvinfo : EIATTR_SW_WAR
	.align		4
.L_224:
        /*0050*/ 	.byte	0x04, 0x36
        /*0052*/ 	.short	(.L_226 - .L_225)
.L_225:
        /*0054*/ 	.word	0x00000008
.L_226:


//--------------------- .nv.info._ZN7cutlass13device_kernelIN5flash19enable_sm80_to_sm89INS1_16FlashAttnFwdSm80INS1_25CollectiveMainloopFwdSm80ILi4ELi1ELb0EN4cute5tupleIJNS5_1CILi128EEENS7_ILi64EEENS7_ILi96EEEEEELi96ENS_6half_tEfNS_4arch4Sm80ELb0ELb0ELb0ELb0ELb0ELb0ELb1ELb1EEENS1_21CollectiveEpilogueFwdINS6_IJS8_SA_S9_EEENS6_IJNS7_ILi1EEESI_SI_EEESC_SE_Li128ELb0ELb1ELb1ELb0EEENS1_19SingleTileSchedulerILb0ELb1ELb1ELi128EEEEEEEEEvNT_6ParamsE --------------------------
	.section	.nv.info._ZN7cutlass13device_kernelIN5flash19enable_sm80_to_sm89INS1_16FlashAttnFwdSm80INS1_25CollectiveMainloopFwdSm80ILi4ELi1ELb0EN4cute5tupleIJNS5_1CILi128EEENS7_ILi64EEENS7_ILi96EEEEEELi96ENS_6half_tEfNS_4arch4Sm80ELb0ELb0ELb0ELb0ELb0ELb0ELb1ELb1EEENS1_21CollectiveEpilogueFwdINS6_IJS8_SA_S9_EEENS6_IJNS7_ILi1EEESI_SI_EEESC_SE_Li128ELb0ELb1ELb1ELb0EEENS1_19SingleTileSchedulerILb0ELb1ELb1ELi128EEEEEEEEEvNT_6ParamsE,"",@"SHT_CUDA_INFO"
	.sectionflags	@""
	.align	4


	//----- nvinfo : EIATTR_CUDA_API_VERSION
	.align		4
        /*0000*/ 	.byte	0x04, 0x37
        /*0002*/ 	.short	(.L_228 - .L_227)
.L_227:
        /*0004*/ 	.word	0x00000082


	//----- nvinfo : EIATTR_KPARAM_INFO
	.align		4
.L_228:
        /*0008*/ 	.byte	0x04, 0x17
        /*000a*/ 	.short	(.L_230 - .L_229)
.L_229:
        /*000c*/ 	.word	0x00000000
        /*0010*/ 	.short	0x0000
        /*0012*/ 	.short	0x0000
        /*0014*/ 	.byte	0x00, 0xf0, 0x61, 0x10


	//----- nvinfo : EIATTR_SPARSE_MMA_MASK
	.align		4
.L_230:
        /*0018*/ 	.byte	0x03, 0x50
        /*001a*/ 	.short	0x0000


	//----- nvinfo : EIATTR_MAXREG_COUNT
	.align		4
        /*001c*/ 	.byte	0x03, 0x1b
        /*001e*/ 	.short	0x00ff


	//----- nvinfo : EIATTR_MERCURY_ISA_VERSION
	.align		4
        /*0020*/ 	.byte	0x03, 0x5f
        /*0022*/ 	.short	0x0101


	//----- nvinfo : EIATTR_VRC_CTA_INIT_COUNT
	.align		4
        /*0024*/ 	.byte	0x02, 0x4a
	.zero		1
	.zero		1


	//----- nvinfo : EIATTR_EXIT_INSTR_OFFSETS
	.align		4
        /*0028*/ 	.byte	0x04, 0x1c
        /*002a*/ 	.short	(.L_232 - .L_231)


	//   ....[0]....
.L_231:
        /*002c*/ 	.word	0x00000010


	//----- nvinfo : EIATTR_MAX_THREADS
	.align		4
.L_232:
        /*0030*/ 	.byte	0x04, 0x05
        /*0032*/ 	.short	(.L_234 - .L_233)
.L_233:
        /*0034*/ 	.word	0x00000080
        /*0038*/ 	.word	0x00000001
        /*003c*/ 	.word	0x00000001


	//----- nvinfo : EIATTR_CBANK_PARAM_SIZE
	.align		4
.L_234:
        /*0040*/ 	.byte	0x03, 0x19
        /*0042*/ 	.short	0x0418


	//----- nvinfo : EIATTR_PARAM_CBANK
	.align		4
        /*0044*/ 	.byte	0x04, 0x0a
        /*0046*/ 	.short	(.L_236 - .L_235)
	.align		4
.L_235:
        /*0048*/ 	.word	index@(.nv.constant0._ZN7cutlass13device_kernelIN5flash19enable_sm80_to_sm89INS1_16FlashAttnFwdSm80INS1_25CollectiveMainloopFwdSm80ILi4ELi1ELb0EN4cute5tupleIJNS5_1CILi128EEENS7_ILi64EEENS7_ILi96EEEEEELi96ENS_6half_tEfNS_4arch4Sm80ELb0ELb0ELb0ELb0ELb0ELb0ELb1ELb1EEENS1_21CollectiveEpilogueFwdINS6_IJS8_SA_S9_EEENS6_IJNS7_ILi1EEESI_SI_EEESC_SE_Li128ELb0ELb1ELb1ELb0EEENS1_19SingleTileSchedulerILb0ELb1ELb1ELi128EEEEEEEEEvNT_6ParamsE)
        /*004c*/ 	.short	0x0380
        /*004e*/ 	.short	0x0418


	//----- nvinfo : EIATTR_SW_WAR
	.align		4
.L_236:
        /*0050*/ 	.byte	0x04, 0x36
        /*0052*/ 	.short	(.L_238 - .L_237)
.L_237:
        /*0054*/ 	.word	0x00000008
.L_238:


//--------------------- .nv.info._ZN7cutlass13device_kernelIN5flash19enable_sm80_to_sm89INS1_16FlashAttnFwdSm80INS1_25CollectiveMainloopFwdSm80ILi4ELi1ELb0EN4cute5tupleIJNS5_1CILi128EEENS7_ILi48EEENS7_ILi96EEEEEELi96ENS_6half_tEfNS_4arch4Sm80ELb0ELb0ELb0ELb1ELb0ELb0ELb1ELb1EEENS1_21CollectiveEpilogueFwdINS6_IJS8_SA_S9_EEENS6_IJNS7_ILi1EEESI_SI_EEESC_SE_Li128ELb1ELb1ELb1ELb0EEENS1_36VarlenDynamicPersistentTileSchedulerILi128ELi48ELi128ELi128ELb1ELb1ELb0ELb0ELb1ELb1EEEEEEEEEvNT_6ParamsE --------------------------
	.section	.nv.info._ZN7cutlass13device_kernelIN5flash19enable_sm80_to_sm89INS1_16FlashAttnFwdSm80INS1_25CollectiveMainloopFwdSm80ILi4ELi1ELb0EN4cute5tupleIJNS5_1CILi128EEENS7_ILi48EEENS7_ILi96EEEEEELi96ENS_6half_tEfNS_4arch4Sm80ELb0ELb0ELb0ELb1ELb0ELb0ELb1ELb1EEENS1_21CollectiveEpilogueFwdINS6_IJS8_SA_S9_EEENS6_IJNS7_ILi1EEESI_SI_EEESC_SE_Li128ELb1ELb1ELb1ELb0EEENS1_36VarlenDynamicPersistentTileSchedulerILi128ELi48ELi128ELi128ELb1ELb1ELb0ELb0ELb1ELb1EEEEEEEEEvNT_6ParamsE,"",@"SHT_CUDA_INFO"
	.sectionflags	@""
	.align	4


	//----- nvinfo : EIATTR_CUDA_API_VERSION
	.align		4
        /*0000*/ 	.byte	0x04, 0x37
        /*0002*/ 	.short	(.L_240 - .L_239)
.L_239:
        /*0004*/ 	.word	0x00000082


	//----- nvinfo : EIATTR_KPARAM_INFO
	.align		4
.L_240:
        /*0008*/ 	.byte	0x04, 0x17
        /*000a*/ 	.short	(.L_242 - .L_241)
.L_241:
        /*000c*/ 	.word	0x00000000
        /*0010*/ 	.short	0x0000
        /*0012*/ 	.short	0x0000
        /*0014*/ 	.byte	0x00, 0xf0, 0xe1, 0x10


	//----- nvinfo : EIATTR_SPARSE_MMA_MASK
	.align		4
.L_242:
        /*0018*/ 	.byte	0x03, 0x50
        /*001a*/ 	.short	0x0000


	//----- nvinfo : EIATTR_MAXREG_COUNT
	.align		4
        /*001c*/ 	.byte	0x03, 0x1b
        /*001e*/ 	.short	0x00ff


	//----- nvinfo : EIATTR_MERCURY_ISA_VERSION
	.align		4
        /*0020*/ 	.byte	0x03, 0x5f
        /*0022*/ 	.short	0x0101


	//----- nvinfo : EIATTR_VRC_CTA_INIT_COUNT
	.align		4
        /*0024*/ 	.byte	0x02, 0x4a
	.zero		1
	.zero		1


	//----- nvinfo : EIATTR_EXIT_INSTR_OFFSETS
	.align		4
        /*0028*/ 	.byte	0x04, 0x1c
        /*002a*/ 	.short	(.L_244 - .L_243)


	//   ....[0]....
.L_243:
        /*002c*/ 	.word	0x00000010


	//----- nvinfo : EIATTR_MAX_THREADS
	.align		4
.L_244:
        /*0030*/ 	.byte	0x04, 0x05
        /*0032*/ 	.short	(.L_246 - .L_245)
.L_245:
        /*0034*/ 	.word	0x00000080
        /*0038*/ 	.word	0x00000001
        /*003c*/ 	.word	0x00000001


	//----- nvinfo : EIATTR_CBANK_PARAM_SIZE
	.align		4
.L_246:
        /*0040*/ 	.byte	0x03, 0x19
        /*0042*/ 	.short	0x0438


	//----- nvinfo : EIATTR_PARAM_CBANK
	.align		4
        /*0044*/ 	.byte	0x04, 0x0a
        /*0046*/ 	.short	(.L_248 - .L_247)
	.align		4
.L_247:
        /*0048*/ 	.word	index@(.nv.constant0._ZN7cutlass13device_kernelIN5flash19enable_sm80_to_sm89INS1_16FlashAttnFwdSm80INS1_25CollectiveMainloopFwdSm80ILi4ELi1ELb0EN4cute5tupleIJNS5_1CILi128EEENS7_ILi48EEENS7_ILi96EEEEEELi96ENS_6half_tEfNS_4arch4Sm80ELb0ELb0ELb0ELb1ELb0ELb0ELb1ELb1EEENS1_21CollectiveEpilogueFwdINS6_IJS8_SA_S9_EEENS6_IJNS7_ILi1EEESI_SI_EEESC_SE_Li128ELb1ELb1ELb1ELb0EEENS1_36VarlenDynamicPersistentTileSchedulerILi128ELi48ELi128ELi128ELb1ELb1ELb0ELb0ELb1ELb1EEEEEEEEEvNT_6ParamsE)
        /*004c*/ 	.short	0x0380
        /*004e*/ 	.short	0x0438


	//----- nvinfo : EIATTR_SW_WAR
	.align		4
.L_248:
        /*0050*/ 	.byte	0x04, 0x36
        /*0052*/ 	.short	(.L_250 - .L_249)
.L_249:
        /*0054*/ 	.word	0x00000008
.L_250:


//--------------------- .nv.info._ZN7cutlass13device_kernelIN5flash19enable_sm80_to_sm89INS1_16FlashAttnFwdSm80INS1_25CollectiveMainloopFwdSm80ILi4ELi1ELb0EN4cute5tupleIJNS5_1CILi128EEENS7_ILi48EEENS7_ILi96EEEEEELi96ENS_6half_tEfNS_4arch4Sm80ELb0ELb0ELb0ELb1ELb0ELb1ELb1ELb1EEENS1_21CollectiveEpilogueFwdINS6_IJS8_SA_S9_EEENS6_IJNS7_ILi1EEESI_SI_EEESC_SE_Li128ELb1ELb1ELb1ELb0EEENS1_36VarlenDynamicPersistentTileSchedulerILi128ELi48ELi128ELi128ELb1ELb1ELb0ELb0ELb1ELb1EEEEEEEEEvNT_6ParamsE --------------------------
	.section	.nv.info._ZN7cutlass13device_kernelIN5flash19enable_sm80_to_sm89INS1_16FlashAttnFwdSm80INS1_25CollectiveMainloopFwdSm80ILi4ELi1ELb0EN4cute5tupleIJNS5_1CILi128EEENS7_ILi48EEENS7_ILi96EEEEEELi96ENS_6half_tEfNS_4arch4Sm80ELb0ELb0ELb0ELb1ELb0ELb1ELb1ELb1EEENS1_21CollectiveEpilogueFwdINS6_IJS8_SA_S9_EEENS6_IJNS7_ILi1EEESI_SI_EEESC_SE_Li128ELb1ELb1ELb1ELb0EEENS1_36VarlenDynamicPersistentTileSchedulerILi128ELi48ELi128ELi128ELb1ELb1ELb0ELb0ELb1ELb1EEEEEEEEEvNT_6ParamsE,"",@"SHT_CUDA_INFO"
	.sectionflags	@""
	.align	4


	//----- nvinfo : EIATTR_CUDA_API_VERSION
	.align		4
        /*0000*/ 	.byte	0x04, 0x37
        /*0002*/ 	.short	(.L_252 - .L_251)
.L_251:
        /*0004*/ 	.word	0x00000082


	//----- nvinfo : EIATTR_KPARAM_INFO
	.align		4
.L_252:
        /*0008*/ 	.byte	0x04, 0x17
        /*000a*/ 	.short	(.L_254 - .L_253)
.L_253:
        /*000c*/ 	.word	0x00000000
        /*0010*/ 	.short	0x0000
        /*0012*/ 	.short	0x0000
        /*0014*/ 	.byte	0x00, 0xf0, 0xe1, 0x10


	//----- nvinfo : EIATTR_SPARSE_MMA_MASK
	.align		4
.L_254:
        /*0018*/ 	.byte	0x03, 0x50
        /*001a*/ 	.short	0x0000


	//----- nvinfo : EIATTR_MAXREG_COUNT
	.align		4
        /*001c*/ 	.byte	0x03, 0x1b
        /*001e*/ 	.short	0x00ff


	//----- nvinfo : EIATTR_MERCURY_ISA_VERSION
	.align		4
        /*0020*/ 	.byte	0x03, 0x5f
        /*0022*/ 	.short	0x0101


	//----- nvinfo : EIATTR_VRC_CTA_INIT_COUNT
	.align		4
        /*0024*/ 	.byte	0x02, 0x4a
	.zero		1
	.zero		1


	//----- nvinfo : EIATTR_EXIT_INSTR_OFFSETS
	.align		4
        /*0028*/ 	.byte	0x04, 0x1c
        /*002a*/ 	.short	(.L_256 - .L_255)


	//   ....[0]....
.L_255:
        /*002c*/ 	.word	0x00000010


	//----- nvinfo : EIATTR_MAX_THREADS
	.align		4
.L_256:
        /*0030*/ 	.byte	0x04, 0x05
        /*0032*/ 	.short	(.L_258 - .L_257)
.L_257:
        /*0034*/ 	.word	0x00000080
        /*0038*/ 	.word	0x00000001
        /*003c*/ 	.word	0x00000001


	//----- nvinfo : EIATTR_CBANK_PARAM_SIZE
	.align		4
.L_258:
        /*0040*/ 	.byte	0x03, 0x19
        /*0042*/ 	.short	0x0438


	//----- nvinfo : EIATTR_PARAM_CBANK
	.align		4
        /*0044*/ 	.byte	0x04, 0x0a
        /*0046*/ 	.short	(.L_260 - .L_259)
	.align		4
.L_259:
        /*0048*/ 	.word	index@(.nv.constant0._ZN7cutlass13device_kernelIN5flash19enable_sm80_to_sm89INS1_16FlashAttnFwdSm80INS1_25CollectiveMainloopFwdSm80ILi4ELi1ELb0EN4cute5tupleIJNS5_1CILi128EEENS7_ILi48EEENS7_ILi96EEEEEELi96ENS_6half_tEfNS_4arch4Sm80ELb0ELb0ELb0ELb1ELb0ELb1ELb1ELb1EEENS1_21CollectiveEpilogueFwdINS6_IJS8_SA_S9_EEENS6_IJNS7_ILi1EEESI_SI_EEESC_SE_Li128ELb1ELb1ELb1ELb0EEENS1_36VarlenDynamicPersistentTileSchedulerILi128ELi48ELi128ELi128ELb1ELb1ELb0ELb0ELb1ELb1EEEEEEEEEvNT_6ParamsE)
        /*004c*/ 	.short	0x0380
        /*004e*/ 	.short	0x0438


	//----- nvinfo : EIATTR_SW_WAR
	.align		4
.L_260:
        /*0050*/ 	.byte	0x04, 0x36
        /*0052*/ 	.short	(.L_262 - .L_261)
.L_261:
        /*0054*/ 	.word	0x00000008
.L_262:


//--------------------- .nv.info._ZN7cutlass13device_kernelIN5flash19enable_sm80_to_sm89INS1_16FlashAttnFwdSm80INS1_25CollectiveMainloopFwdSm80ILi4ELi1ELb0EN4cute5tupleIJNS5_1CILi128EEENS7_ILi48EEENS7_ILi96EEEEEELi96ENS_6half_tEfNS_4arch4Sm80ELb0ELb1ELb0ELb0ELb0ELb0ELb1ELb1EEENS1_21CollectiveEpilogueFwdINS6_IJS8_SA_S9_EEENS6_IJNS7_ILi1EEESI_SI_EEESC_SE_Li128ELb0ELb1ELb1ELb0EEENS1_19SingleTileSchedulerILb0ELb1ELb1ELi128EEEEEEEEEvNT_6ParamsE --------------------------
	.section	.nv.info._ZN7cutlass13device_kernelIN5flash19enable_sm80_to_sm89INS1_16FlashAttnFwdSm80INS1_25CollectiveMainloopFwdSm80ILi4ELi1ELb0EN4cute5tupleIJNS5_1CILi128EEENS7_ILi48EEENS7_ILi96EEEEEELi96ENS_6half_tEfNS_4arch4Sm80ELb0ELb1ELb0ELb0ELb0ELb0ELb1ELb1EEENS1_21CollectiveEpilogueFwdINS6_IJS8_SA_S9_EEENS6_IJNS7_ILi1EEESI_SI_EEESC_SE_Li128ELb0ELb1ELb1ELb0EEENS1_19SingleTileSchedulerILb0ELb1ELb1ELi128EEEEEEEEEvNT_6ParamsE,"",@"SHT_CUDA_INFO"
	.sectionflags	@""
	.align	4


	//----- nvinfo : EIATTR_CUDA_API_VERSION
	.align		4
        /*0000*/ 	.byte	0x04, 0x37
        /*0002*/ 	.short	(.L_264 - .L_263)
.L_263:
        /*0004*/ 	.word	0x00000082


	//----- nvinfo : EIATTR_KPARAM_INFO
	.align		4
.L_264:
        /*0008*/ 	.byte	0x04, 0x17
        /*000a*/ 	.short	(.L_266 - .L_265)
.L_265:
        /*000c*/ 	.word	0x00000000
        /*0010*/ 	.short	0x0000
        /*0012*/ 	.short	0x0000
        /*0014*/ 	.byte	0x00, 0xf0, 0x61, 0x10


	//----- nvinfo : EIATTR_SPARSE_MMA_MASK
	.align		4
.L_266:
        /*0018*/ 	.byte	0x03, 0x50
        /*001a*/ 	.short	0x0000


	//----- nvinfo : EIATTR_MAXREG_COUNT
	.align		4
        /*001c*/ 	.byte	0x03, 0x1b
        /*001e*/ 	.short	0x00ff


	//----- nvinfo : EIATTR_MERCURY_ISA_VERSION
	.align		4
        /*0020*/ 	.byte	0x03, 0x5f
        /*0022*/ 	.short	0x0101


	//----- nvinfo : EIATTR_VRC_CTA_INIT_COUNT
	.align		4
        /*0024*/ 	.byte	0x02, 0x4a
	.zero		1
	.zero		1


	//----- nvinfo : EIATTR_EXIT_INSTR_OFFSETS
	.align		4
        /*0028*/ 	.byte	0x04, 0x1c
        /*002a*/ 	.short	(.L_268 - .L_267)


	//   ....[0]....
.L_267:
        /*002c*/ 	.word	0x00000010


	//----- nvinfo : EIATTR_MAX_THREADS
	.align		4
.L_268:
        /*0030*/ 	.byte	0x04, 0x05
        /*0032*/ 	.short	(.L_270 - .L_269)
.L_269:
        /*0034*/ 	.word	0x00000080
        /*0038*/ 	.word	0x00000001
        /*003c*/ 	.word	0x00000001


	//----- nvinfo : EIATTR_CBANK_PARAM_SIZE
	.align		4
.L_270:
        /*0040*/ 	.byte	0x03, 0x19
        /*0042*/ 	.short	0x0418


	//----- nvinfo : EIATTR_PARAM_CBANK
	.align		4
        /*0044*/ 	.byte	0x04, 0x0a
        /*0046*/ 	.short	(.L_272 - .L_271)
	.align		4
.L_271:
        /*0048*/ 	.word	index@(.nv.constant0._ZN7cutlass13device_kernelIN5flash19enable_sm80_to_sm89INS1_16FlashAttnFwdSm80INS1_25CollectiveMainloopFwdSm80ILi4ELi1ELb0EN4cute5tupleIJNS5_1CILi128EEENS7_ILi48EEENS7_ILi96EEEEEELi96ENS_6half_tEfNS_4arch4Sm80ELb0ELb1ELb0ELb0ELb0ELb0ELb1ELb1EEENS1_21CollectiveEpilogueFwdINS6_IJS8_SA_S9_EEENS6_IJNS7_ILi1EEESI_SI_EEESC_SE_Li128ELb0ELb1ELb1ELb0EEENS1_19SingleTileSchedulerILb0ELb1ELb1ELi128EEEEEEEEEvNT_6ParamsE)
        /*004c*/ 	.short	0x0380
        /*004e*/ 	.short	0x0418


	//----- nvinfo : EIATTR_SW_WAR
	.align		4
.L_272:
        /*0050*/ 	.byte	0x04, 0x36
        /*0052*/ 	.short	(.L_274 - .L_273)
.L_273:
        /*0054*/ 	.word	0x00000008
.L_274:


//--------------------- .nv.info._ZN7cutlass13device_kernelIN5flash19enable_sm80_to_sm89INS1_16FlashAttnFwdSm80INS1_25CollectiveMainloopFwdSm80ILi4ELi1ELb0EN4cute5tupleIJNS5_1CILi128EEENS7_ILi48EEENS7_ILi96EEEEEELi96ENS_6half_tEfNS_4arch4Sm80ELb0ELb1ELb0ELb1ELb0ELb0ELb1ELb1EEENS1_21CollectiveEpilogueFwdINS6_IJS8_SA_S9_EEENS6_IJNS7_ILi1EEESI_SI_EEESC_SE_Li128ELb1ELb1ELb1ELb0EEENS1_36VarlenDynamicPersistentTileSchedulerILi128ELi48ELi128ELi128ELb1ELb1ELb0ELb1ELb0ELb1EEEEEEEEEvNT_6ParamsE --------------------------
	.section	.nv.info._ZN7cutlass13device_kernelIN5flash19enable_sm80_to_sm89INS1_16FlashAttnFwdSm80INS1_25CollectiveMainloopFwdSm80ILi4ELi1ELb0EN4cute5tupleIJNS5_1CILi128EEENS7_ILi48EEENS7_ILi96EEEEEELi96ENS_6half_tEfNS_4arch4Sm80ELb0ELb1ELb0ELb1ELb0ELb0ELb1ELb1EEENS1_21CollectiveEpilogueFwdINS6_IJS8_SA_S9_EEENS6_IJNS7_ILi1EEESI_SI_EEESC_SE_Li128ELb1ELb1ELb1ELb0EEENS1_36VarlenDynamicPersistentTileSchedulerILi128ELi48ELi128ELi128ELb1ELb1ELb0ELb1ELb0ELb1EEEEEEEEEvNT_6ParamsE,"",@"SHT_CUDA_INFO"
	.sectionflags	@""
	.align	4


	//----- nvinfo : EIATTR_CUDA_API_VERSION
	.align		4
        /*0000*/ 	.byte	0x04, 0x37
        /*0002*/ 	.short	(.L_276 - .L_275)
.L_275:
        /*0004*/ 	.word	0x00000082


	//----- nvinfo : EIATTR_KPARAM_INFO
	.align		4
.L_276:
        /*0008*/ 	.byte	0x04, 0x17
        /*000a*/ 	.short	(.L_278 - .L_277)
.L_277:
        /*000c*/ 	.word	0x00000000
        /*0010*/ 	.short	0x0000
        /*0012*/ 	.short	0x0000
        /*0014*/ 	.byte	0x00, 0xf0, 0xe1, 0x10


	//----- nvinfo : EIATTR_SPARSE_MMA_MASK
	.align		4
.L_278:
        /*0018*/ 	.byte	0x03, 0x50
        /*001a*/ 	.short	0x0000


	//----- nvinfo : EIATTR_MAXREG_COUNT
	.align		4
        /*001c*/ 	.byte	0x03, 0x1b
        /*001e*/ 	.short	0x00ff


	//----- nvinfo : EIATTR_MERCURY_ISA_VERSION
	.align		4
        /*0020*/ 	.byte	0x03, 0x5f
        /*0022*/ 	.short	0x0101


	//----- nvinfo : EIATTR_VRC_CTA_INIT_COUNT
	.align		4
        /*0024*/ 	.byte	0x02, 0x4a
	.zero		1
	.zero		1


	//----- nvinfo : EIATTR_EXIT_INSTR_OFFSETS
	.align		4
        /*0028*/ 	.byte	0x04, 0x1c
        /*002a*/ 	.short	(.L_280 - .L_279)


	//   ....[0]....
.L_279:
        /*002c*/ 	.word	0x00000010


	//----- nvinfo : EIATTR_MAX_THREADS
	.align		4
.L_280:
        /*0030*/ 	.byte	0x04, 0x05
        /*0032*/ 	.short	(.L_282 - .L_281)
.L_281:
        /*0034*/ 	.word	0x00000080
        /*0038*/ 	.word	0x00000001
        /*003c*/ 	.word	0x00000001


	//----- nvinfo : EIATTR_CBANK_PARAM_SIZE
	.align		4
.L_282:
        /*0040*/ 	.byte	0x03, 0x19
        /*0042*/ 	.short	0x0438


	//----- nvinfo : EIATTR_PARAM_CBANK
	.align		4
        /*0044*/ 	.byte	0x04, 0x0a
        /*0046*/ 	.short	(.L_284 - .L_283)
	.align		4
.L_283:
        /*0048*/ 	.word	index@(.nv.constant0._ZN7cutlass13device_kernelIN5flash19enable_sm80_to_sm89INS1_16FlashAttnFwdSm80INS1_25CollectiveMainloopFwdSm80ILi4ELi1ELb0EN4cute5tupleIJNS5_1CILi128EEENS7_ILi48EEENS7_ILi96EEEEEELi96ENS_6half_tEfNS_4arch4Sm80ELb0ELb1ELb0ELb1ELb0ELb0ELb1ELb1EEENS1_21CollectiveEpilogueFwdINS6_IJS8_SA_S9_EEENS6_IJNS7_ILi1EEESI_SI_EEESC_SE_Li128ELb1ELb1ELb1ELb0EEENS1_36VarlenDynamicPersistentTileSchedulerILi128ELi48ELi128ELi128ELb1ELb1ELb0ELb1ELb0ELb1EEEEEEEEEvNT_6ParamsE)
        /*004c*/ 	.short	0x0380
        /*004e*/ 	.short	0x0438


	//----- nvinfo : EIATTR_SW_WAR
	.align		4
.L_284:
        /*0050*/ 	.byte	0x04, 0x36
        /*0052*/ 	.short	(.L_286 - .L_285)
.L_285:
        /*0054*/ 	.word	0x00000008
.L_286:


//--------------------- .nv.info._ZN7cutlass13device_kernelIN5flash19enable_sm80_to_sm89INS1_16FlashAttnFwdSm80INS1_25CollectiveMainloopFwdSm80ILi4ELi1ELb0EN4cute5tupleIJNS5_1CILi128EEENS7_ILi48EEENS7_ILi96EEEEEELi96ENS_6half_tEfNS_4arch4Sm80ELb0ELb1ELb0ELb1ELb0ELb1ELb1ELb1EEENS1_21CollectiveEpilogueFwdINS6_IJS8_SA_S9_EEENS6_IJNS7_ILi1EEESI_SI_EEESC_SE_Li128ELb1ELb1ELb1ELb0EEENS1_36VarlenDynamicPersistentTileSchedulerILi128ELi48ELi128ELi128ELb1ELb1ELb0ELb1ELb0ELb1EEEEEEEEEvNT_6ParamsE --------------------------
	.section	.nv.info._ZN7cutlass13device_kernelIN5flash19enable_sm80_to_sm89INS1_16FlashAttnFwdSm80INS1_25CollectiveMainloopFwdSm80ILi4ELi1ELb0EN4cute5tupleIJNS5_1CILi128EEENS7_ILi48EEENS7_ILi96EEEEEELi96ENS_6half_tEfNS_4arch4Sm80ELb0ELb1ELb0ELb1ELb0ELb1ELb1ELb1EEENS1_21CollectiveEpilogueFwdINS6_IJS8_SA_S9_EEENS6_IJNS7_ILi1EEESI_SI_EEESC_SE_Li128ELb1ELb1ELb1ELb0EEENS1_36VarlenDynamicPersistentTileSchedulerILi128ELi48ELi128ELi128ELb1ELb1ELb0ELb1ELb0ELb1EEEEEEEEEvNT_6ParamsE,"",@"SHT_CUDA_INFO"
	.sectionflags	@""
	.align	4


	//----- nvinfo : EIATTR_CUDA_API_VERSION
	.align		4
        /*0000*/ 	.byte	0x04, 0x37
        /*0002*/ 	.short	(.L_288 - .L_287)
.L_287:
        /*0004*/ 	.word	0x00000082


	//----- nvinfo : EIATTR_KPARAM_INFO
	.align		4
.L_288:
        /*0008*/ 	.byte	0x04, 0x17
        /*000a*/ 	.short	(.L_290 - .L_289)
.L_289:
        /*000c*/ 	.word	0x00000000
        /*0010*/ 	.short	0x0000
        /*0012*/ 	.short	0x0000
        /*0014*/ 	.byte	0x00, 0xf0, 0xe1, 0x10


	//----- nvinfo : EIATTR_SPARSE_MMA_MASK
	.align		4
.L_290:
        /*0018*/ 	.byte	0x03, 0x50
        /*001a*/ 	.short	0x0000


	//----- nvinfo : EIATTR_MAXREG_COUNT
	.align		4
        /*001c*/ 	.byte	0x03, 0x1b
        /*001e*/ 	.short	0x00ff


	//----- nvinfo : EIATTR_MERCURY_ISA_VERSION
	.align		4
        /*0020*/ 	.byte	0x03, 0x5f
        /*0022*/ 	.short	0x0101


	//----- nvinfo : EIATTR_VRC_CTA_INIT_COUNT
	.align		4
        /*0024*/ 	.byte	0x02, 0x4a
	.zero		1
	.zero		1


	//----- nvinfo : EIATTR_EXIT_INSTR_OFFSETS
	.align		4
        /*0028*/ 	.byte	0x04, 0x1c
        /*002a*/ 	.short	(.L_292 - .L_291)


	//   ....[0]....
.L_291:
        /*002c*/ 	.word	0x00000010


	//----- nvinfo : EIATTR_MAX_THREADS
	.align		4
.L_292:
        /*0030*/ 	.byte	0x04, 0x05
        /*0032*/ 	.short	(.L_294 - .L_293)
.L_293:
        /*0034*/ 	.word	0x00000080
        /*0038*/ 	.word	0x00000001
        /*003c*/ 	.word	0x00000001


	//----- nvinfo : EIATTR_CBANK_PARAM_SIZE
	.align		4
.L_294:
        /*0040*/ 	.byte	0x03, 0x19
        /*0042*/ 	.short	0x0438


	//----- nvinfo : EIATTR_PARAM_CBANK
	.align		4
        /*0044*/ 	.byte	0x04, 0x0a
        /*0046*/ 	.short	(.L_296 - .L_295)
	.align		4
.L_295:
        /*0048*/ 	.word	index@(.nv.constant0._ZN7cutlass13device_kernelIN5flash19enable_sm80_to_sm89INS1_16FlashAttnFwdSm80INS1_25CollectiveMainloopFwdSm80ILi4ELi1ELb0EN4cute5tupleIJNS5_1CILi128EEENS7_ILi48EEENS7_ILi96EEEEEELi96ENS_6half_tEfNS_4arch4Sm80ELb0ELb1ELb0ELb1ELb0ELb1ELb1ELb1EEENS1_21CollectiveEpilogueFwdINS6_IJS8_SA_S9_EEENS6_IJNS7_ILi1EEESI_SI_EEESC_SE_Li128ELb1ELb1ELb1ELb0EEENS1_36VarlenDynamicPersistentTileSchedulerILi128ELi48ELi128ELi128ELb1ELb1ELb0ELb1ELb0ELb1EEEEEEEEEvNT_6ParamsE)
        /*004c*/ 	.short	0x0380
        /*004e*/ 	.short	0x0438


	//----- nvinfo : EIATTR_SW_WAR
	.align		4
.L_296:
        /*0050*/ 	.byte	0x04, 0x36
        /*0052*/ 	.short	(.L_298 - .L_297)
.L_297:
        /*0054*/ 	.word	0x00000008
.L_298:


//--------------------- .nv.info._ZN7cutlass13device_kernelIN5flash19enable_sm80_to_sm89INS1_16FlashAttnFwdSm80INS1_25CollectiveMainloopFwdSm80ILi4ELi1ELb0EN4cute5tupleIJNS5_1CILi128EEENS7_ILi64EEENS7_ILi96EEEEEELi96ENS_6half_tEfNS_4arch4Sm80ELb1ELb0ELb0ELb0ELb0ELb0ELb1ELb1EEENS1_21CollectiveEpilogueFwdINS6_IJS8_SA_S9_EEENS6_IJNS7_ILi1EEESI_SI_EEESC_SE_Li128ELb0ELb1ELb1ELb0EEENS1_30DynamicPersistentTileSchedulerILi128ELi128ELb1ELb1ELb0EEEEEEEEEvNT_6ParamsE --------------------------
	.section	.nv.info._ZN7cutlass13device_kernelIN5flash19enable_sm80_to_sm89INS1_16FlashAttnFwdSm80INS1_25CollectiveMainloopFwdSm80ILi4ELi1ELb0EN4cute5tupleIJNS5_1CILi128EEENS7_ILi64EEENS7_ILi96EEEEEELi96ENS_6half_tEfNS_4arch4Sm80ELb1ELb0ELb0ELb0ELb0ELb0ELb1ELb1EEENS1_21CollectiveEpilogueFwdINS6_IJS8_SA_S9_EEENS6_IJNS7_ILi1EEESI_SI_EEESC_SE_Li128ELb0ELb1ELb1ELb0EEENS1_30DynamicPersistentTileSchedulerILi128ELi128ELb1ELb1ELb0EEEEEEEEEvNT_6ParamsE,"",@"SHT_CUDA_INFO"
	.sectionflags	@""
	.align	4


	//----- nvinfo : EIATTR_CUDA_API_VERSION
	.align		4
        /*0000*/ 	.byte	0x04, 0x37
        /*0002*/ 	.short	(.L_300 - .L_299)
.L_299:
        /*0004*/ 	.word	0x00000082


	//----- nvinfo : EIATTR_KPARAM_INFO
	.align		4
.L_300:
        /*0008*/ 	.byte	0x04, 0x17
        /*000a*/ 	.short	(.L_302 - .L_301)
.L_301:
        /*000c*/ 	.word	0x00000000
        /*0010*/ 	.short	0x0000
        /*0012*/ 	.short	0x0000
        /*0014*/ 	.byte	0x00, 0xf0, 0xa1, 0x10


	//----- nvinfo : EIATTR_SPARSE_MMA_MASK
	.align		4
.L_302:
        /*0018*/ 	.byte	0x03, 0x50
        /*001a*/ 	.short	0x0000


	//----- nvinfo : EIATTR_MAXREG_COUNT
	.align		4
        /*001c*/ 	.byte	0x03, 0x1b
        /*001e*/ 	.short	0x00ff


	//----- nvinfo : EIATTR_MERCURY_ISA_VERSION
	.align		4
        /*0020*/ 	.byte	0x03, 0x5f
        /*0022*/ 	.short	0x0101


	//----- nvinfo : EIATTR_VRC_CTA_INIT_COUNT
	.align		4
        /*0024*/ 	.byte	0x02, 0x4a
	.zero		1
	.zero		1


	//----- nvinfo : EIATTR_EXIT_INSTR_OFFSETS
	.align		4
        /*0028*/ 	.byte	0x04, 0x1c
        /*002a*/ 	.short	(.L_304 - .L_303)


	//   ....[0]....
.L_303:
        /*002c*/ 	.word	0x00000010


	//----- nvinfo : EIATTR_MAX_THREADS
	.align		4
.L_304:
        /*0030*/ 	.byte	0x04, 0x05
        /*0032*/ 	.short	(.L_306 - .L_305)
.L_305:
        /*0034*/ 	.word	0x00000080
        /*0038*/ 	.word	0x00000001
        /*003c*/ 	.word	0x00000001


	//----- nvinfo : EIATTR_CBANK_PARAM_SIZE
	.align		4
.L_306:
        /*0040*/ 	.byte	0x03, 0x19
        /*0042*/ 	.short	0x0428


	//----- nvinfo : EIATTR_PARAM_CBANK
	.align		4
        /*0044*/ 	.byte	0x04, 0x0a
        /*0046*/ 	.short	(.L_308 - .L_307)
	.align		4
.L_307:
        /*0048*/ 	.word	index@(.nv.constant0._ZN7cutlass13device_kernelIN5flash19enable_sm80_to_sm89INS1_16FlashAttnFwdSm80INS1_25CollectiveMainloopFwdSm80ILi4ELi1ELb0EN4cute5tupleIJNS5_1CILi128EEENS7_ILi64EEENS7_ILi96EEEEEELi96ENS_6half_tEfNS_4arch4Sm80ELb1ELb0ELb0ELb0ELb0ELb0ELb1ELb1EEENS1_21CollectiveEpilogueFwdINS6_IJS8_SA_S9_EEENS6_IJNS7_ILi1EEESI_SI_EEESC_SE_Li128ELb0ELb1ELb1ELb0EEENS1_30DynamicPersistentTileSchedulerILi128ELi128ELb1ELb1ELb0EEEEEEEEEvNT_6ParamsE)
        /*004c*/ 	.short	0x0380
        /*004e*/ 	.short	0x0428


	//----- nvinfo : EIATTR_SW_WAR
	.align		4
.L_308:
        /*0050*/ 	.byte	0x04, 0x36
        /*0052*/ 	.short	(.L_310 - .L_309)
.L_309:
        /*0054*/ 	.word	0x00000008
.L_310:


//--------------------- .nv.info._ZN7cutlass13device_kernelIN5flash19enable_sm80_to_sm89INS1_16FlashAttnFwdSm80INS1_25CollectiveMainloopFwdSm80ILi4ELi1ELb0EN4cute5tupleIJNS5_1CILi128EEENS7_ILi48EEENS7_ILi96EEEEEELi96ENS_6half_tEfNS_4arch4Sm80ELb1ELb0ELb0ELb1ELb0ELb0ELb1ELb1EEENS1_21CollectiveEpilogueFwdINS6_IJS8_SA_S9_EEENS6_IJNS7_ILi1EEESI_SI_EEESC_SE_Li128ELb1ELb1ELb1ELb0EEENS1_36VarlenDynamicPersistentTileSchedulerILi128ELi48ELi128ELi128ELb1ELb1ELb0ELb1ELb1ELb1EEEEEEEEEvNT_6ParamsE --------------------------
	.section	.nv.info._ZN7cutlass13device_kernelIN5flash19enable_sm80_to_sm89INS1_16FlashAttnFwdSm80INS1_25CollectiveMainloopFwdSm80ILi4ELi1ELb0EN4cute5tupleIJNS5_1CILi128EEENS7_ILi48EEENS7_ILi96EEEEEELi96ENS_6half_tEfNS_4arch4Sm80ELb1ELb0ELb0ELb1ELb0ELb0ELb1ELb1EEENS1_21CollectiveEpilogueFwdINS6_IJS8_SA_S9_EEENS6_IJNS7_ILi1EEESI_SI_EEESC_SE_Li128ELb1ELb1ELb1ELb0EEENS1_36VarlenDynamicPersistentTileSchedulerILi128ELi48ELi128ELi128ELb1ELb1ELb0ELb1ELb1ELb1EEEEEEEEEvNT_6ParamsE,"",@"SHT_CUDA_INFO"
	.sectionflags	@""
	.align	4


	//----- nvinfo : EIATTR_CUDA_API_VERSION
	.align		4
        /*0000*/ 	.byte	0x04, 0x37
        /*0002*/ 	.short	(.L_312 - .L_311)
.L_311:
        /*0004*/ 	.word	0x00000082


	//----- nvinfo : EIATTR_KPARAM_INFO
	.align		4
.L_312:
        /*0008*/ 	.byte	0x04, 0x17
        /*000a*/ 	.short	(.L_314 - .L_313)
.L_313:
        /*000c*/ 	.word	0x00000000
        /*0010*/ 	.short	0x0000
        /*0012*/ 	.short	0x0000
        /*0014*/ 	.byte	0x00, 0xf0, 0xe1, 0x10


	//----- nvinfo : EIATTR_SPARSE_MMA_MASK
	.align		4
.L_314:
        /*0018*/ 	.byte	0x03, 0x50
        /*001a*/ 	.short	0x0000


	//----- nvinfo : EIATTR_MAXREG_COUNT
	.align		4
        /*001c*/ 	.byte	0x03, 0x1b
        /*001e*/ 	.short	0x00ff


	//----- nvinfo : EIATTR_MERCURY_ISA_VERSION
	.align		4
        /*0020*/ 	.byte	0x03, 0x5f
        /*0022*/ 	.short	0x0101


	//----- nvinfo : EIATTR_VRC_CTA_INIT_COUNT
	.align		4
        /*0024*/ 	.byte	0x02, 0x4a
	.zero		1
	.zero		1


	//----- nvinfo : EIATTR_EXIT_INSTR_OFFSETS
	.align		4
        /*0028*/ 	.byte	0x04, 0x1c
        /*002a*/ 	.short	(.L_316 - .L_315)


	//   ....[0]....
.L_315:
        /*002c*/ 	.word	0x00000010


	//----- nvinfo : EIATTR_MAX_THREADS
	.align		4
.L_316:
        /*0030*/ 	.byte	0x04, 0x05
        /*0032*/ 	.short	(.L_318 - .L_317)
.L_317:
        /*0034*/ 	.word	0x00000080
        /*0038*/ 	.word	0x00000001
        /*003c*/ 	.word	0x00000001


	//----- nvinfo : EIATTR_CBANK_PARAM_SIZE
	.align		4
.L_318:
        /*0040*/ 	.byte	0x03, 0x19
        /*0042*/ 	.short	0x0438


	//----- nvinfo : EIATTR_PARAM_CBANK
	.align		4
        /*0044*/ 	.byte	0x04, 0x0a
        /*0046*/ 	.short	(.L_320 - .L_319)
	.align		4
.L_319:
        /*0048*/ 	.word	index@(.nv.constant0._ZN7cutlass13device_kernelIN5flash19enable_sm80_to_sm89INS1_16FlashAttnFwdSm80INS1_25CollectiveMainloopFwdSm80ILi4ELi1ELb0EN4cute5tupleIJNS5_1CILi128EEENS7_ILi48EEENS7_ILi96EEEEEELi96ENS_6half_tEfNS_4arch4Sm80ELb1ELb0ELb0ELb1ELb0ELb0ELb1ELb1EEENS1_21CollectiveEpilogueFwdINS6_IJS8_SA_S9_EEENS6_IJNS7_ILi1EEESI_SI_EEESC_SE_Li128ELb1ELb1ELb1ELb0EEENS1_36VarlenDynamicPersistentTileSchedulerILi128ELi48ELi128ELi128ELb1ELb1ELb0ELb1ELb1ELb1EEEEEEEEEvNT_6ParamsE)
        /*004c*/ 	.short	0x0380
        /*004e*/ 	.short	0x0438


	//----- nvinfo : EIATTR_SW_WAR
	.align		4
.L_320:
        /*0050*/ 	.byte	0x04, 0x36
        /*0052*/ 	.short	(.L_322 - .L_321)
.L_321:
        /*0054*/ 	.word	0x00000008
.L_322:


//--------------------- .nv.info._ZN7cutlass13device_kernelIN5flash19enable_sm80_to_sm89INS1_16FlashAttnFwdSm80INS1_25CollectiveMainloopFwdSm80ILi4ELi1ELb0EN4cute5tupleIJNS5_1CILi128EEENS7_ILi48EEENS7_ILi96EEEEEELi96ENS_6half_tEfNS_4arch4Sm80ELb1ELb0ELb0ELb1ELb0ELb1ELb1ELb1EEENS1_21CollectiveEpilogueFwdINS6_IJS8_SA_S9_EEENS6_IJNS7_ILi1EEESI_SI_EEESC_SE_Li128ELb1ELb1ELb1ELb0EEENS1_36VarlenDynamicPersistentTileSchedulerILi128ELi48ELi128ELi128ELb1ELb1ELb0ELb1ELb1ELb1EEEEEEEEEvNT_6ParamsE --------------------------
	.section	.nv.info._ZN7cutlass13device_kernelIN5flash19enable_sm80_to_sm89INS1_16FlashAttnFwdSm80INS1_25CollectiveMainloopFwdSm80ILi4ELi1ELb0EN4cute5tupleIJNS5_1CILi128EEENS7_ILi48EEENS7_ILi96EEEEEELi96ENS_6half_tEfNS_4arch4Sm80ELb1ELb0ELb0ELb1ELb0ELb1ELb1ELb1EEENS1_21CollectiveEpilogueFwdINS6_IJS8_SA_S9_EEENS6_IJNS7_ILi1EEESI_SI_EEESC_SE_Li128ELb1ELb1ELb1ELb0EEENS1_36VarlenDynamicPersistentTileSchedulerILi128ELi48ELi128ELi128ELb1ELb1ELb0ELb1ELb1ELb1EEEEEEEEEvNT_6ParamsE,"",@"SHT_CUDA_INFO"
	.sectionflags	@""
	.align	4


	//----- nvinfo : EIATTR_CUDA_API_VERSION
	.align		4
        /*0000*/ 	.byte	0x04, 0x37
        /*0002*/ 	.short	(.L_324 - .L_323)
.L_323:
        /*0004*/ 	.word	0x00000082


	//----- nvinfo : EIATTR_KPARAM_INFO
	.align		4
.L_324:
        /*0008*/ 	.byte	0x04, 0x17
        /*000a*/ 	.short	(.L_326 - .L_325)
.L_325:
        /*000c*/ 	.word	0x00000000
        /*0010*/ 	.short	0x0000
        /*0012*/ 	.short	0x0000
        /*0014*/ 	.byte	0x00, 0xf0, 0xe1, 0x10


	//----- nvinfo : EIATTR_SPARSE_MMA_MASK
	.align		4
.L_326:
        /*0018*/ 	.byte	0x03, 0x50
        /*001a*/ 	.short	0x0000


	//----- nvinfo : EIATTR_MAXREG_COUNT
	.align		4
        /*001c*/ 	.byte	0x03, 0x1b
        /*001e*/ 	.short	0x00ff


	//----- nvinfo : EIATTR_MERCURY_ISA_VERSION
	.align		4
        /*0020*/ 	.byte	0x03, 0x5f
        /*0022*/ 	.short	0x0101


	//----- nvinfo : EIATTR_VRC_CTA_INIT_COUNT
	.align		4
        /*0024*/ 	.byte	0x02, 0x4a
	.zero		1
	.zero		1


	//----- nvinfo : EIATTR_EXIT_INSTR_OFFSETS
	.align		4
        /*0028*/ 	.byte	0x04, 0x1c
        /*002a*/ 	.short	(.L_328 - .L_327)


	//   ....[0]....
.L_327:
        /*002c*/ 	.word	0x00000010


	//----- nvinfo : EIATTR_MAX_THREADS
	.align		4
.L_328:
        /*0030*/ 	.byte	0x04, 0x05
        /*0032*/ 	.short	(.L_330 - .L_329)
.L_329:
        /*0034*/ 	.word	0x00000080
        /*0038*/ 	.word	0x00000001
        /*003c*/ 	.word	0x00000001


	//----- nvinfo : EIATTR_CBANK_PARAM_SIZE
	.align		4
.L_330:
        /*0040*/ 	.byte	0x03, 0x19
        /*0042*/ 	.short	0x0438


	//----- nvinfo : EIATTR_PARAM_CBANK
	.align		4
        /*0044*/ 	.byte	0x04, 0x0a
        /*0046*/ 	.short	(.L_332 - .L_331)
	.align		4
.L_331:
        /*0048*/ 	.word	index@(.nv.constant0._ZN7cutlass13device_kernelIN5flash19enable_sm80_to_sm89INS1_16FlashAttnFwdSm80INS1_25CollectiveMainloopFwdSm80ILi4ELi1ELb0EN4cute5tupleIJNS5_1CILi128EEENS7_ILi48EEENS7_ILi96EEEEEELi96ENS_6half_tEfNS_4arch4Sm80ELb1ELb0ELb0ELb1ELb0ELb1ELb1ELb1EEENS1_21CollectiveEpilogueFwdINS6_IJS8_SA_S9_EEENS6_IJNS7_ILi1EEESI_SI_EEESC_SE_Li128ELb1ELb1ELb1ELb0EEENS1_36VarlenDynamicPersistentTileSchedulerILi128ELi48ELi128ELi128ELb1ELb1ELb0ELb1ELb1ELb1EEEEEEEEEvNT_6ParamsE)
        /*004c*/ 	.short	0x0380
        /*004e*/ 	.short	0x0438


	//----- nvinfo : EIATTR_SW_WAR
	.align		4
.L_332:
        /*0050*/ 	.byte	0x04, 0x36
        /*0052*/ 	.short	(.L_334 - .L_333)
.L_333:
        /*0054*/ 	.word	0x00000008
.L_334:


//--------------------- .nv.callgraph             --------------------------
	.section	.nv.callgraph,"",@"SHT_CUDA_CALLGRAPH"
	.align	4
	.sectionentsize	8
	.align		4
        /*0000*/ 	.word	0x00000000
	.align		4
        /*0004*/ 	.word	0xffffffff
	.align		4
        /*0008*/ 	.word	0x00000000
	.align		4
        /*000c*/ 	.word	0xfffffffe
	.align		4
        /*0010*/ 	.word	0x00000000
	.align		4
        /*0014*/ 	.word	0xfffffffd
	.align		4
        /*0018*/ 	.word	0x00000000
	.align		4
        /*001c*/ 	.word	0xfffffffc


//--------------------- .nv.constant4             --------------------------
	.section	.nv.constant4,"a",@progbits
	.align	8
	.align		8
.nv.constant4:
        /*0000*/ 	.dword	_ZN82_INTERNAL_2e67bb2b_46_flash_fwd_hdim96_fp16_split_softcapall_sm80_cu_49158569_36124cuda3std3__45__cpo5beginE
	.align		8
        /*0008*/ 	.dword	_ZN82_INTERNAL_2e67bb2b_46_flash_fwd_hdim96_fp16_split_softcapall_sm80_cu_49158569_36124cuda3std3__45__cpo3endE
	.align		8
        /*0010*/ 	.dword	_ZN82_INTERNAL_2e67bb2b_46_flash_fwd_hdim96_fp16_split_softcapall_sm80_cu_49158569_36124cuda3std3__45__cpo6cbeginE
	.align		8
        /*0018*/ 	.dword	_ZN82_INTERNAL_2e67bb2b_46_flash_fwd_hdim96_fp16_split_softcapall_sm80_cu_49158569_36124cuda3std3__45__cpo4cendE
	.align		8
        /*0020*/ 	.dword	_ZN82_INTERNAL_2e67bb2b_46_flash_fwd_hdim96_fp16_split_softcapall_sm80_cu_49158569_36124cuda3std3__484_GLOBAL__N__2e67bb2b_46_flash_fwd_hdim96_fp16_split_softcapall_sm80_cu_49158569_36126ignoreE
	.align		8
        /*0028*/ 	.dword	_ZN82_INTERNAL_2e67bb2b_46_flash_fwd_hdim96_fp16_split_softcapall_sm80_cu_49158569_36124cuda3std3__419piecewise_constructE
	.align		8
        /*0030*/ 	.dword	_ZN82_INTERNAL_2e67bb2b_46_flash_fwd_hdim96_fp16_split_softcapall_sm80_cu_49158569_36124cuda3std3__48in_placeE
	.align		8
        /*0038*/ 	.dword	_ZN82_INTERNAL_2e67bb2b_46_flash_fwd_hdim96_fp16_split_softcapall_sm80_cu_49158569_36124cuda3std6ranges3__45__cpo4swapE
	.align		8
        /*0040*/ 	.dword	_ZN82_INTERNAL_2e67bb2b_46_flash_fwd_hdim96_fp16_split_softcapall_sm80_cu_49158569_36124cuda3std6ranges3__45__cpo9iter_moveE
	.align		8
        /*0048*/ 	.dword	_ZN82_INTERNAL_2e67bb2b_46_flash_fwd_hdim96_fp16_split_softcapall_sm80_cu_49158569_36124cute7productE
	.align		8
        /*0050*/ 	.dword	_ZN82_INTERNAL_2e67bb2b_46_flash_fwd_hdim96_fp16_split_softcapall_sm80_cu_49158569_36124cute1_E


//--------------------- .text._ZN7cutlass13device_kernelIN5flash19enable_sm80_to_sm89INS1_16FlashAttnFwdSm80INS1_25CollectiveMainloopFwdSm80ILi4ELi1ELb0EN4cute5tupleIJNS5_1CILi128EEENS7_ILi64EEENS7_ILi96EEEEEELi96ENS_6half_tEfNS_4arch4Sm80ELb0ELb0ELb1ELb0ELb0ELb0ELb1ELb1EEENS1_21CollectiveEpilogueFwdINS6_IJS8_SA_S9_EEENS6_IJNS7_ILi1EEESI_SI_EEESC_SE_Li128ELb0ELb1ELb1ELb0EEENS1_19SingleTileSchedulerILb0ELb1ELb1ELi128EEEEEEEEEvNT_6ParamsE --------------------------
	.section	.text._ZN7cutlass13device_kernelIN5flash19enable_sm80_to_sm89INS1_16FlashAttnFwdSm80INS1_25CollectiveMainloopFwdSm80ILi4ELi1ELb0EN4cute5tupleIJNS5_1CILi128EEENS7_ILi64EEENS7_ILi96EEEEEELi96ENS_6half_tEfNS_4arch4Sm80ELb0ELb0ELb1ELb0ELb0ELb0ELb1ELb1EEENS1_21CollectiveEpilogueFwdINS6_IJS8_SA_S9_EEENS6_IJNS7_ILi1EEESI_SI_EEESC_SE_Li128ELb0ELb1ELb1ELb0EEENS1_19SingleTileSchedulerILb0ELb1ELb1ELi128EEEEEEEEEvNT_6ParamsE,"ax",@progbits
	.align	128
.text._ZN7cutlass13device_kernelIN5flash19enable_sm80_to_sm89INS1_16FlashAttnFwdSm80INS1_25CollectiveMainloopFwdSm80ILi4ELi1ELb0EN4cute5tupleIJNS5_1CILi128EEENS7_ILi64EEENS7_ILi96EEEEEELi96ENS_6half_tEfNS_4arch4Sm80ELb0ELb0ELb1ELb0ELb0ELb0ELb1ELb1EEENS1_21CollectiveEpilogueFwdINS6_IJS8_SA_S9_EEENS6_IJNS7_ILi1EEESI_SI_EEESC_SE_Li128ELb0ELb1ELb1ELb0EEENS1_19SingleTileSchedulerILb0ELb1ELb1ELi128EEEEEEEEEvNT_6ParamsE:
        .type           _ZN7cutlass13device_kernelIN5flash19enable_sm80_to_sm89INS1_16FlashAttnFwdSm80INS1_25CollectiveMainloopFwdSm80ILi4ELi1ELb0EN4cute5tupleIJNS5_1CILi128EEENS7_ILi64EEENS7_ILi96EEEEEELi96ENS_6half_tEfNS_4arch4Sm80ELb0ELb0ELb1ELb0ELb0ELb0ELb1ELb1EEENS1_21CollectiveEpilogueFwdINS6_IJS8_SA_S9_EEENS6_IJNS7_ILi1EEESI_SI_EEESC_SE_Li128ELb0ELb1ELb1ELb0EEENS1_19SingleTileSchedulerILb0ELb1ELb1ELi128EEEEEEEEEvNT_6ParamsE,@function
        .size           _ZN7cutlass13device_kernelIN5flash19enable_sm80_to_sm89INS1_16FlashAttnFwdSm80INS1_25CollectiveMainloopFwdSm80ILi4ELi1ELb0EN4cute5tupleIJNS5_1CILi128EEENS7_ILi64EEENS7_ILi96EEEEEELi96ENS_6half_tEfNS_4arch4Sm80ELb0ELb0ELb1ELb0ELb0ELb0ELb1ELb1EEENS1_21CollectiveEpilogueFwdINS6_IJS8_SA_S9_EEENS6_IJNS7_ILi1EEESI_SI_EEESC_SE_Li128ELb0ELb1ELb1ELb0EEENS1_19SingleTileSchedulerILb0ELb1ELb1ELi128EEEEEEEEEvNT_6ParamsE,(.L_x_18 - _ZN7cutlass13device_kernelIN5flash19enable_sm80_to_sm89INS1_16FlashAttnFwdSm80INS1_25CollectiveMainloopFwdSm80ILi4ELi1ELb0EN4cute5tupleIJNS5_1CILi128EEENS7_ILi64EEENS7_ILi96EEEEEELi96ENS_6half_tEfNS_4arch4Sm80ELb0ELb0ELb1ELb0ELb0ELb0ELb1ELb1EEENS1_21CollectiveEpilogueFwdINS6_IJS8_SA_S9_EEENS6_IJNS7_ILi1EEESI_SI_EEESC_SE_Li128ELb0ELb1ELb1ELb0EEENS1_19SingleTileSchedulerILb0ELb1ELb1ELi128EEEEEEEEEvNT_6ParamsE)
        .other          _ZN7cutlass13device_kernelIN5flash19enable_sm80_to_sm89INS1_16FlashAttnFwdSm80INS1_25CollectiveMainloopFwdSm80ILi4ELi1ELb0EN4cute5tupleIJNS5_1CILi128EEENS7_ILi64EEENS7_ILi96EEEEEELi96ENS_6half_tEfNS_4arch4Sm80ELb0ELb0ELb1ELb0ELb0ELb0ELb1ELb1EEENS1_21CollectiveEpilogueFwdINS6_IJS8_SA_S9_EEENS6_IJNS7_ILi1EEESI_SI_EEESC_SE_Li128ELb0ELb1ELb1ELb0EEENS1_19SingleTileSchedulerILb0ELb1ELb1ELi128EEEEEEEEEvNT_6ParamsE,@"STO_CUDA_ENTRY STV_DEFAULT"
_ZN7cutlass13device_kernelIN5flash19enable_sm80_to_sm89INS1_16FlashAttnFwdSm80INS1_25CollectiveMainloopFwdSm80ILi4ELi1ELb0EN4cute5tupleIJNS5_1CILi128EEENS7_ILi64EEENS7_ILi96EEEEEELi96ENS_6half_tEfNS_4arch4Sm80ELb0ELb0ELb1ELb0ELb0ELb0ELb1ELb1EEENS1_21CollectiveEpilogueFwdINS6_IJS8_SA_S9_EEENS6_IJNS7_ILi1EEESI_SI_EEESC_SE_Li128ELb0ELb1ELb1ELb0EEENS1_19SingleTileSchedulerILb0ELb1ELb1ELi128EEEEEEEEEvNT_6ParamsE:
[----:B------:R-:W-:Y:S01]  /*0000*/  LDC R1, c[0x0][0x37c] ;  /* 0x0000df00ff017b82 */ /* 0x000fe20000000800 */
[----:B------:R-:W-:Y:S05]  /*0010*/  EXIT ;  /* 0x000000000000794d */ /* 0x000fea0003800000 */
.L_x_0:
[----:B------:R-:W-:-:S00]  /*0020*/  BRA `(.L_x_0) ;  /* 0xfffffffc00fc7947 */ /* 0x000fc0000383ffff */
[----:B------:R-:W-:-:S00]  /*0030*/  NOP ;  /* 0x0000000000007918 */ /* 0x000fc00000000000 */
        /* <DEDUP_REMOVED lines=12> */
.L_x_18:


//--------------------- .text._ZN7cutlass13device_kernelIN5flash19enable_sm80_to_sm89INS1_16FlashAttnFwdSm80INS1_25CollectiveMainloopFwdSm80ILi4ELi1ELb0EN4cute5tupleIJNS5_1CILi128EEENS7_ILi48EEENS7_ILi96EEEEEELi96ENS_6half_tEfNS_4arch4Sm80ELb0ELb0ELb1ELb1ELb0ELb0ELb1ELb1EEENS1_21CollectiveEpilogueFwdINS6_IJS8_SA_S9_EEENS6_IJNS7_ILi1EEESI_SI_EEESC_SE_Li128ELb1ELb1ELb1ELb0EEENS1_36VarlenDynamicPersistentTileSchedulerILi128ELi48ELi128ELi128ELb1ELb1ELb0ELb0ELb1ELb1EEEEEEEEEvNT_6ParamsE --------------------------
	.section	.text._ZN7cutlass13device_kernelIN5flash19enable_sm80_to_sm89INS1_16FlashAttnFwdSm80INS1_25CollectiveMainloopFwdSm80ILi4ELi1ELb0EN4cute5tupleIJNS5_1CILi128EEENS7_ILi48EEENS7_ILi96EEEEEELi96ENS_6half_tEfNS_4arch4Sm80ELb0ELb0ELb1ELb1ELb0ELb0ELb1ELb1EEENS1_21CollectiveEpilogueFwdINS6_IJS8_SA_S9_EEENS6_IJNS7_ILi1EEESI_SI_EEESC_SE_Li128ELb1ELb1ELb1ELb0EEENS1_36VarlenDynamicPersistentTileSchedulerILi128ELi48ELi128ELi128ELb1ELb1ELb0ELb0ELb1ELb1EEEEEEEEEvNT_6ParamsE,"ax",@progbits
	.align	128
.text._ZN7cutlass13device_kernelIN5flash19enable_sm80_to_sm89INS1_16FlashAttnFwdSm80INS1_25CollectiveMainloopFwdSm80ILi4ELi1ELb0EN4cute5tupleIJNS5_1CILi128EEENS7_ILi48EEENS7_ILi96EEEEEELi96ENS_6half_tEfNS_4arch4Sm80ELb0ELb0ELb1ELb1ELb0ELb0ELb1ELb1EEENS1_21CollectiveEpilogueFwdINS6_IJS8_SA_S9_EEENS6_IJNS7_ILi1EEESI_SI_EEESC_SE_Li128ELb1ELb1ELb1ELb0EEENS1_36VarlenDynamicPersistentTileSchedulerILi128ELi48ELi128ELi128ELb1ELb1ELb0ELb0ELb1ELb1EEEEEEEEEvNT_6ParamsE:
        .type           _ZN7cutlass13device_kernelIN5flash19enable_sm80_to_sm89INS1_16FlashAttnFwdSm80INS1_25CollectiveMainloopFwdSm80ILi4ELi1ELb0EN4cute5tupleIJNS5_1CILi128EEENS7_ILi48EEENS7_ILi96EEEEEELi96ENS_6half_tEfNS_4arch4Sm80ELb0ELb0ELb1ELb1ELb0ELb0ELb1ELb1EEENS1_21CollectiveEpilogueFwdINS6_IJS8_SA_S9_EEENS6_IJNS7_ILi1EEESI_SI_EEESC_SE_Li128ELb1ELb1ELb1ELb0EEENS1_36VarlenDynamicPersistentTileSchedulerILi128ELi48ELi128ELi128ELb1ELb1ELb0ELb0ELb1ELb1EEEEEEEEEvNT_6ParamsE,@function
        .size           _ZN7cutlass13device_kernelIN5flash19enable_sm80_to_sm89INS1_16FlashAttnFwdSm80INS1_25CollectiveMainloopFwdSm80ILi4ELi1ELb0EN4cute5tupleIJNS5_1CILi128EEENS7_ILi48EEENS7_ILi96EEEEEELi96ENS_6half_tEfNS_4arch4Sm80ELb0ELb0ELb1ELb1ELb0ELb0ELb1ELb1EEENS1_21CollectiveEpilogueFwdINS6_IJS8_SA_S9_EEENS6_IJNS7_ILi1EEESI_SI_EEESC_SE_Li128ELb1ELb1ELb1ELb0EEENS1_36VarlenDynamicPersistentTileSchedulerILi128ELi48ELi128ELi128ELb1ELb1ELb0ELb0ELb1ELb1EEEEEEEEEvNT_6ParamsE,(.L_x_19 - _ZN7cutlass13device_kernelIN5flash19enable_sm80_to_sm89INS1_16FlashAttnFwdSm80INS1_25CollectiveMainloopFwdSm80ILi4ELi1ELb0EN4cute5tupleIJNS5_1CILi128EEENS7_ILi48EEENS7_ILi96EEEEEELi96ENS_6half_tEfNS_4arch4Sm80ELb0ELb0ELb1ELb1ELb0ELb0ELb1ELb1EEENS1_21CollectiveEpilogueFwdINS6_IJS8_SA_S9_EEENS6_IJNS7_ILi1EEESI_SI_EEESC_SE_Li128ELb1ELb1ELb1ELb0EEENS1_36VarlenDynamicPersistentTileSchedulerILi128ELi48ELi128ELi128ELb1ELb1ELb0ELb0ELb1ELb1EEEEEEEEEvNT_6ParamsE)
        .other          _ZN7cutlass13device_kernelIN5flash19enable_sm80_to_sm89INS1_16FlashAttnFwdSm80INS1_25CollectiveMainloopFwdSm80ILi4ELi1ELb0EN4cute5tupleIJNS5_1CILi128EEENS7_ILi48EEENS7_ILi96EEEEEELi96ENS_6half_tEfNS_4arch4Sm80ELb0ELb0ELb1ELb1ELb0ELb0ELb1ELb1EEENS1_21CollectiveEpilogueFwdINS6_IJS8_SA_S9_EEENS6_IJNS7_ILi1EEESI_SI_EEESC_SE_Li128ELb1ELb1ELb1ELb0EEENS1_36VarlenDynamicPersistentTileSchedulerILi128ELi48ELi128ELi128ELb1ELb1ELb0ELb0ELb1ELb1EEEEEEEEEvNT_6ParamsE,@"STO_CUDA_ENTRY STV_DEFAULT"
_ZN7cutlass13device_kernelIN5flash19enable_sm80_to_sm89INS1_16FlashAttnFwdSm80INS1_25CollectiveMainloopFwdSm80ILi4ELi1ELb0EN4cute5tupleIJNS5_1CILi128EEENS7_ILi48EEENS7_ILi96EEEEEELi96ENS_6half_tEfNS_4arch4Sm80ELb0ELb0ELb1ELb1ELb0ELb0ELb1ELb1EEENS1_21CollectiveEpilogueFwdINS6_IJS8_SA_S9_EEENS6_IJNS7_ILi1EEESI_SI_EEESC_SE_Li128ELb1ELb1ELb1ELb0EEENS1_36VarlenDynamicPersistentTileSchedulerILi128ELi48ELi128ELi128ELb1ELb1ELb0ELb0ELb1ELb1EEEEEEEEEvNT_6ParamsE:
[----:B------:R-:W-:Y:S01]  /*0000*/  LDC R1, c[0x0][0x37c] ;  /* 0x0000df00ff017b82 */ /* 0x000fe20000000800 */
[----:B------:R-:W-:Y:S05]  /*0010*/  EXIT ;  /* 0x000000000000794d */ /* 0x000fea0003800000 */
.L_x_1:
        /* <DEDUP_REMOVED lines=14> */
.L_x_19:


//--------------------- .text._ZN7cutlass13device_kernelIN5flash19enable_sm80_to_sm89INS1_16FlashAttnFwdSm80INS1_25CollectiveMainloopFwdSm80ILi4ELi1ELb0EN4cute5tupleIJNS5_1CILi128EEENS7_ILi48EEENS7_ILi96EEEEEELi96ENS_6half_tEfNS_4arch4Sm80ELb0ELb0ELb1ELb1ELb0ELb1ELb1ELb1EEENS1_21CollectiveEpilogueFwdINS6_IJS8_SA_S9_EEENS6_IJNS7_ILi1EEESI_SI_EEESC_SE_Li128ELb1ELb1ELb1ELb0EEENS1_36VarlenDynamicPersistentTileSchedulerILi128ELi48ELi128ELi128ELb1ELb1ELb0ELb0ELb1ELb1EEEEEEEEEvNT_6ParamsE --------------------------
	.section	.text._ZN7cutlass13device_kernelIN5flash19enable_sm80_to_sm89INS1_16FlashAttnFwdSm80INS1_25CollectiveMainloopFwdSm80ILi4ELi1ELb0EN4cute5tupleIJNS5_1CILi128EEENS7_ILi48EEENS7_ILi96EEEEEELi96ENS_6half_tEfNS_4arch4Sm80ELb0ELb0ELb1ELb1ELb0ELb1ELb1ELb1EEENS1_21CollectiveEpilogueFwdINS6_IJS8_SA_S9_EEENS6_IJNS7_ILi1EEESI_SI_EEESC_SE_Li128ELb1ELb1ELb1ELb0EEENS1_36VarlenDynamicPersistentTileSchedulerILi128ELi48ELi128ELi128ELb1ELb1ELb0ELb0ELb1ELb1EEEEEEEEEvNT_6ParamsE,"ax",@progbits
	.align	128
.text._ZN7cutlass13device_kernelIN5flash19enable_sm80_to_sm89INS1_16FlashAttnFwdSm80INS1_25CollectiveMainloopFwdSm80ILi4ELi1ELb0EN4cute5tupleIJNS5_1CILi128EEENS7_ILi48EEENS7_ILi96EEEEEELi96ENS_6half_tEfNS_4arch4Sm80ELb0ELb0ELb1ELb1ELb0ELb1ELb1ELb1EEENS1_21CollectiveEpilogueFwdINS6_IJS8_SA_S9_EEENS6_IJNS7_ILi1EEESI_SI_EEESC_SE_Li128ELb1ELb1ELb1ELb0EEENS1_36VarlenDynamicPersistentTileSchedulerILi128ELi48ELi128ELi128ELb1ELb1ELb0ELb0ELb1ELb1EEEEEEEEEvNT_6ParamsE:
        .type           _ZN7cutlass13device_kernelIN5flash19enable_sm80_to_sm89INS1_16FlashAttnFwdSm80INS1_25CollectiveMainloopFwdSm80ILi4ELi1ELb0EN4cute5tupleIJNS5_1CILi128EEENS7_ILi48EEENS7_ILi96EEEEEELi96ENS_6half_tEfNS_4arch4Sm80ELb0ELb0ELb1ELb1ELb0ELb1ELb1ELb1EEENS1_21CollectiveEpilogueFwdINS6_IJS8_SA_S9_EEENS6_IJNS7_ILi1EEESI_SI_EEESC_SE_Li128ELb1ELb1ELb1ELb0EEENS1_36VarlenDynamicPersistentTileSchedulerILi128ELi48ELi128ELi128ELb1ELb1ELb0ELb0ELb1ELb1EEEEEEEEEvNT_6ParamsE,@function
        .size           _ZN7cutlass13device_kernelIN5flash19enable_sm80_to_sm89INS1_16FlashAttnFwdSm80INS1_25CollectiveMainloopFwdSm80ILi4ELi1ELb0EN4cute5tupleIJNS5_1CILi128EEENS7_ILi48EEENS7_ILi96EEEEEELi96ENS_6half_tEfNS_4arch4Sm80ELb0ELb0ELb1ELb1ELb0ELb1ELb1ELb1EEENS1_21CollectiveEpilogueFwdINS6_IJS8_SA_S9_EEENS6_IJNS7_ILi1EEESI_SI_EEESC_SE_Li128ELb1ELb1ELb1ELb0EEENS1_36VarlenDynamicPersistentTileSchedulerILi128ELi48ELi128ELi128ELb1ELb1ELb0ELb0ELb1ELb1EEEEEEEEEvNT_6ParamsE,(.L_x_20 - _ZN7cutlass13device_kernelIN5flash19enable_sm80_to_sm89INS1_16FlashAttnFwdSm80INS1_25CollectiveMainloopFwdSm80ILi4ELi1ELb0EN4cute5tupleIJNS5_1CILi128EEENS7_ILi48EEENS7_ILi96EEEEEELi96ENS_6half_tEfNS_4arch4Sm80ELb0ELb0ELb1ELb1ELb0ELb1ELb1ELb1EEENS1_21CollectiveEpilogueFwdINS6_IJS8_SA_S9_EEENS6_IJNS7_ILi1EEESI_SI_EEESC_SE_Li128ELb1ELb1ELb1ELb0EEENS1_36VarlenDynamicPersistentTileSchedulerILi128ELi48ELi128ELi128ELb1ELb1ELb0ELb0ELb1ELb1EEEEEEEEEvNT_6ParamsE)
        .other          _ZN7cutlass13device_kernelIN5flash19enable_sm80_to_sm89INS1_16FlashAttnFwdSm80INS1_25CollectiveMainloopFwdSm80ILi4ELi1ELb0EN4cute5tupleIJNS5_1CILi128EEENS7_ILi48EEENS7_ILi96EEEEEELi96ENS_6half_tEfNS_4arch4Sm80ELb0ELb0ELb1ELb1ELb0ELb1ELb1ELb1EEENS1_21CollectiveEpilogueFwdINS6_IJS8_SA_S9_EEENS6_IJNS7_ILi1EEESI_SI_EEESC_SE_Li128ELb1ELb1ELb1ELb0EEENS1_36VarlenDynamicPersistentTileSchedulerILi128ELi48ELi128ELi128ELb1ELb1ELb0ELb0ELb1ELb1EEEEEEEEEvNT_6ParamsE,@"STO_CUDA_ENTRY STV_DEFAULT"
_ZN7cutlass13device_kernelIN5flash19enable_sm80_to_sm89INS1_16FlashAttnFwdSm80INS1_25CollectiveMainloopFwdSm80ILi4ELi1ELb0EN4cute5tupleIJNS5_1CILi128EEENS7_ILi48EEENS7_ILi96EEEEEELi96ENS_6half_tEfNS_4arch4Sm80ELb0ELb0ELb1ELb1ELb0ELb1ELb1ELb1EEENS1_21CollectiveEpilogueFwdINS6_IJS8_SA_S9_EEENS6_IJNS7_ILi1EEESI_SI_EEESC_SE_Li128ELb1ELb1ELb1ELb0EEENS1_36VarlenDynamicPersistentTileSchedulerILi128ELi48ELi128ELi128ELb1ELb1ELb0ELb0ELb1ELb1EEEEEEEEEvNT_6ParamsE:
[----:B------:R-:W-:Y:S01]  /*0000*/  LDC R1, c[0x0][0x37c] ;  /* 0x0000df00ff017b82 */ /* 0x000fe20000000800 */
[----:B------:R-:W-:Y:S05]  /*0010*/  EXIT ;  /* 0x000000000000794d */ /* 0x000fea0003800000 */
.L_x_2:
        /* <DEDUP_REMOVED lines=14> */
.L_x_20:


//--------------------- .text._ZN7cutlass13device_kernelIN5flash19enable_sm80_to_sm89INS1_16FlashAttnFwdSm80INS1_25CollectiveMainloopFwdSm80ILi4ELi1ELb0EN4cute5tupleIJNS5_1CILi128EEENS7_ILi48EEENS7_ILi96EEEEEELi96ENS_6half_tEfNS_4arch4Sm80ELb0ELb1ELb1ELb0ELb0ELb0ELb1ELb1EEENS1_21CollectiveEpilogueFwdINS6_IJS8_SA_S9_EEENS6_IJNS7_ILi1EEESI_SI_EEESC_SE_Li128ELb0ELb1ELb1ELb0EEENS1_19SingleTileSchedulerILb0ELb1ELb1ELi128EEEEEEEEEvNT_6ParamsE --------------------------
	.section	.text._ZN7cutlass13device_kernelIN5flash19enable_sm80_to_sm89INS1_16FlashAttnFwdSm80INS1_25CollectiveMainloopFwdSm80ILi4ELi1ELb0EN4cute5tupleIJNS5_1CILi128EEENS7_ILi48EEENS7_ILi96EEEEEELi96ENS_6half_tEfNS_4arch4Sm80ELb0ELb1ELb1ELb0ELb0ELb0ELb1ELb1EEENS1_21CollectiveEpilogueFwdINS6_IJS8_SA_S9_EEENS6_IJNS7_ILi1EEESI_SI_EEESC_SE_Li128ELb0ELb1ELb1ELb0EEENS1_19SingleTileSchedulerILb0ELb1ELb1ELi128EEEEEEEEEvNT_6ParamsE,"ax",@progbits
	.align	128
.text._ZN7cutlass13device_kernelIN5flash19enable_sm80_to_sm89INS1_16FlashAttnFwdSm80INS1_25CollectiveMainloopFwdSm80ILi4ELi1ELb0EN4cute5tupleIJNS5_1CILi128EEENS7_ILi48EEENS7_ILi96EEEEEELi96ENS_6half_tEfNS_4arch4Sm80ELb0ELb1ELb1ELb0ELb0ELb0ELb1ELb1EEENS1_21CollectiveEpilogueFwdINS6_IJS8_SA_S9_EEENS6_IJNS7_ILi1EEESI_SI_EEESC_SE_Li128ELb0ELb1ELb1ELb0EEENS1_19SingleTileSchedulerILb0ELb1ELb1ELi128EEEEEEEEEvNT_6ParamsE:
        .type           _ZN7cutlass13device_kernelIN5flash19enable_sm80_to_sm89INS1_16FlashAttnFwdSm80INS1_25CollectiveMainloopFwdSm80ILi4ELi1ELb0EN4cute5tupleIJNS5_1CILi128EEENS7_ILi48EEENS7_ILi96EEEEEELi96ENS_6half_tEfNS_4arch4Sm80ELb0ELb1ELb1ELb0ELb0ELb0ELb1ELb1EEENS1_21CollectiveEpilogueFwdINS6_IJS8_SA_S9_EEENS6_IJNS7_ILi1EEESI_SI_EEESC_SE_Li128ELb0ELb1ELb1ELb0EEENS1_19SingleTileSchedulerILb0ELb1ELb1ELi128EEEEEEEEEvNT_6ParamsE,@function
        .size           _ZN7cutlass13device_kernelIN5flash19enable_sm80_to_sm89INS1_16FlashAttnFwdSm80INS1_25CollectiveMainloopFwdSm80ILi4ELi1ELb0EN4cute5tupleIJNS5_1CILi128EEENS7_ILi48EEENS7_ILi96EEEEEELi96ENS_6half_tEfNS_4arch4Sm80ELb0ELb1ELb1ELb0ELb0ELb0ELb1ELb1EEENS1_21CollectiveEpilogueFwdINS6_IJS8_SA_S9_EEENS6_IJNS7_ILi1EEESI_SI_EEESC_SE_Li128ELb0ELb1ELb1ELb0EEENS1_19SingleTileSchedulerILb0ELb1ELb1ELi128EEEEEEEEEvNT_6ParamsE,(.L_x_21 - _ZN7cutlass13device_kernelIN5flash19enable_sm80_to_sm89INS1_16FlashAttnFwdSm80INS1_25CollectiveMainloopFwdSm80ILi4ELi1ELb0EN4cute5tupleIJNS5_1CILi128EEENS7_ILi48EEENS7_ILi96EEEEEELi96ENS_6half_tEfNS_4arch4Sm80ELb0ELb1ELb1ELb0ELb0ELb0ELb1ELb1EEENS1_21CollectiveEpilogueFwdINS6_IJS8_SA_S9_EEENS6_IJNS7_ILi1EEESI_SI_EEESC_SE_Li128ELb0ELb1ELb1ELb0EEENS1_19SingleTileSchedulerILb0ELb1ELb1ELi128EEEEEEEEEvNT_6ParamsE)
        .other          _ZN7cutlass13device_kernelIN5flash19enable_sm80_to_sm89INS1_16FlashAttnFwdSm80INS1_25CollectiveMainloopFwdSm80ILi4ELi1ELb0EN4cute5tupleIJNS5_1CILi128EEENS7_ILi48EEENS7_ILi96EEEEEELi96ENS_6half_tEfNS_4arch4Sm80ELb0ELb1ELb1ELb0ELb0ELb0ELb1ELb1EEENS1_21CollectiveEpilogueFwdINS6_IJS8_SA_S9_EEENS6_IJNS7_ILi1EEESI_SI_EEESC_SE_Li128ELb0ELb1ELb1ELb0EEENS1_19SingleTileSchedulerILb0ELb1ELb1ELi128EEEEEEEEEvNT_6ParamsE,@"STO_CUDA_ENTRY STV_DEFAULT"
_ZN7cutlass13device_kernelIN5flash19enable_sm80_to_sm89INS1_16FlashAttnFwdSm80INS1_25CollectiveMainloopFwdSm80ILi4ELi1ELb0EN4cute5tupleIJNS5_1CILi128EEENS7_ILi48EEENS7_ILi96EEEEEELi96ENS_6half_tEfNS_4arch4Sm80ELb0ELb1ELb1ELb0ELb0ELb0ELb1ELb1EEENS1_21CollectiveEpilogueFwdINS6_IJS8_SA_S9_EEENS6_IJNS7_ILi1EEESI_SI_EEESC_SE_Li128ELb0ELb1ELb1ELb0EEENS1_19SingleTileSchedulerILb0ELb1ELb1ELi128EEEEEEEEEvNT_6ParamsE:
[----:B------:R-:W-:Y:S01]  /*0000*/  LDC R1, c[0x0][0x37c] ;  /* 0x0000df00ff017b82 */ /* 0x000fe20000000800 */
[----:B------:R-:W-:Y:S05]  /*0010*/  EXIT ;  /* 0x000000000000794d */ /* 0x000fea0003800000 */
.L_x_3:
        /* <DEDUP_REMOVED lines=14> */
.L_x_21:


//--------------------- .text._ZN7cutlass13device_kernelIN5flash19enable_sm80_to_sm89INS1_16FlashAttnFwdSm80INS1_25CollectiveMainloopFwdSm80ILi4ELi1ELb0EN4cute5tupleIJNS5_1CILi128EEENS7_ILi48EEENS7_ILi96EEEEEELi96ENS_6half_tEfNS_4arch4Sm80ELb0ELb1ELb1ELb1ELb0ELb0ELb1ELb1EEENS1_21CollectiveEpilogueFwdINS6_IJS8_SA_S9_EEENS6_IJNS7_ILi1EEESI_SI_EEESC_SE_Li128ELb1ELb1ELb1ELb0EEENS1_36VarlenDynamicPersistentTileSchedulerILi128ELi48ELi128ELi128ELb1ELb1ELb0ELb1ELb0ELb1EEEEEEEEEvNT_6ParamsE --------------------------
	.section	.text._ZN7cutlass13device_kernelIN5flash19enable_sm80_to_sm89INS1_16FlashAttnFwdSm80INS1_25CollectiveMainloopFwdSm80ILi4ELi1ELb0EN4cute5tupleIJNS5_1CILi128EEENS7_ILi48EEENS7_ILi96EEEEEELi96ENS_6half_tEfNS_4arch4Sm80ELb0ELb1ELb1ELb1ELb0ELb0ELb1ELb1EEENS1_21CollectiveEpilogueFwdINS6_IJS8_SA_S9_EEENS6_IJNS7_ILi1EEESI_SI_EEESC_SE_Li128ELb1ELb1ELb1ELb0EEENS1_36VarlenDynamicPersistentTileSchedulerILi128ELi48ELi128ELi128ELb1ELb1ELb0ELb1ELb0ELb1EEEEEEEEEvNT_6ParamsE,"ax",@progbits
	.align	128
.text._ZN7cutlass13device_kernelIN5flash19enable_sm80_to_sm89INS1_16FlashAttnFwdSm80INS1_25CollectiveMainloopFwdSm80ILi4ELi1ELb0EN4cute5tupleIJNS5_1CILi128EEENS7_ILi48EEENS7_ILi96EEEEEELi96ENS_6half_tEfNS_4arch4Sm80ELb0ELb1ELb1ELb1ELb0ELb0ELb1ELb1EEENS1_21CollectiveEpilogueFwdINS6_IJS8_SA_S9_EEENS6_IJNS7_ILi1EEESI_SI_EEESC_SE_Li128ELb1ELb1ELb1ELb0EEENS1_36VarlenDynamicPersistentTileSchedulerILi128ELi48ELi128ELi128ELb1ELb1ELb0ELb1ELb0ELb1EEEEEEEEEvNT_6ParamsE:
        .type           _ZN7cutlass13device_kernelIN5flash19enable_sm80_to_sm89INS1_16FlashAttnFwdSm80INS1_25CollectiveMainloopFwdSm80ILi4ELi1ELb0EN4cute5tupleIJNS5_1CILi128EEENS7_ILi48EEENS7_ILi96EEEEEELi96ENS_6half_tEfNS_4arch4Sm80ELb0ELb1ELb1ELb1ELb0ELb0ELb1ELb1EEENS1_21CollectiveEpilogueFwdINS6_IJS8_SA_S9_EEENS6_IJNS7_ILi1EEESI_SI_EEESC_SE_Li128ELb1ELb1ELb1ELb0EEENS1_36VarlenDynamicPersistentTileSchedulerILi128ELi48ELi128ELi128ELb1ELb1ELb0ELb1ELb0ELb1EEEEEEEEEvNT_6ParamsE,@function
        .size           _ZN7cutlass13device_kernelIN5flash19enable_sm80_to_sm89INS1_16FlashAttnFwdSm80INS1_25CollectiveMainloopFwdSm80ILi4ELi1ELb0EN4cute5tupleIJNS5_1CILi128EEENS7_ILi48EEENS7_ILi96EEEEEELi96ENS_6half_tEfNS_4arch4Sm80ELb0ELb1ELb1ELb1ELb0ELb0ELb1ELb1EEENS1_21CollectiveEpilogueFwdINS6_IJS8_SA_S9_EEENS6_IJNS7_ILi1EEESI_SI_EEESC_SE_Li128ELb1ELb1ELb1ELb0EEENS1_36VarlenDynamicPersistentTileSchedulerILi128ELi48ELi128ELi128ELb1ELb1ELb0ELb1ELb0ELb1EEEEEEEEEvNT_6ParamsE,(.L_x_22 - _ZN7cutlass13device_kernelIN5flash19enable_sm80_to_sm89INS1_16FlashAttnFwdSm80INS1_25CollectiveMainloopFwdSm80ILi4ELi1ELb0EN4cute5tupleIJNS5_1CILi128EEENS7_ILi48EEENS7_ILi96EEEEEELi96ENS_6half_tEfNS_4arch4Sm80ELb0ELb1ELb1ELb1ELb0ELb0ELb1ELb1EEENS1_21CollectiveEpilogueFwdINS6_IJS8_SA_S9_EEENS6_IJNS7_ILi1EEESI_SI_EEESC_SE_Li128ELb1ELb1ELb1ELb0EEENS1_36VarlenDynamicPersistentTileSchedulerILi128ELi48ELi128ELi128ELb1ELb1ELb0ELb1ELb0ELb1EEEEEEEEEvNT_6ParamsE)
        .other          _ZN7cutlass13device_kernelIN5flash19enable_sm80_to_sm89INS1_16FlashAttnFwdSm80INS1_25CollectiveMainloopFwdSm80ILi4ELi1ELb0EN4cute5tupleIJNS5_1CILi128EEENS7_ILi48EEENS7_ILi96EEEEEELi96ENS_6half_tEfNS_4arch4Sm80ELb0ELb1ELb1ELb1ELb0ELb0ELb1ELb1EEENS1_21CollectiveEpilogueFwdINS6_IJS8_SA_S9_EEENS6_IJNS7_ILi1EEESI_SI_EEESC_SE_Li128ELb1ELb1ELb1ELb0EEENS1_36VarlenDynamicPersistentTileSchedulerILi128ELi48ELi128ELi128ELb1ELb1ELb0ELb1ELb0ELb1EEEEEEEEEvNT_6ParamsE,@"STO_CUDA_ENTRY STV_DEFAULT"
_ZN7cutlass13device_kernelIN5flash19enable_sm80_to_sm89INS1_16FlashAttnFwdSm80INS1_25CollectiveMainloopFwdSm80ILi4ELi1ELb0EN4cute5tupleIJNS5_1CILi128EEENS7_ILi48EEENS7_ILi96EEEEEELi96ENS_6half_tEfNS_4arch4Sm80ELb0ELb1ELb1ELb1ELb0ELb0ELb1ELb1EEENS1_21CollectiveEpilogueFwdINS6_IJS8_SA_S9_EEENS6_IJNS7_ILi1EEESI_SI_EEESC_SE_Li128ELb1ELb1ELb1ELb0EEENS1_36VarlenDynamicPersistentTileSchedulerILi128ELi48ELi128ELi128ELb1ELb1ELb0ELb1ELb0ELb1EEEEEEEEEvNT_6ParamsE:
[----:B------:R-:W-:Y:S01]  /*0000*/  LDC R1, c[0x0][0x37c] ;  /* 0x0000df00ff017b82 */ /* 0x000fe20000000800 */
[----:B------:R-:W-:Y:S05]  /*0010*/  EXIT ;  /* 0x000000000000794d */ /* 0x000fea0003800000 */
.L_x_4:
        /* <DEDUP_REMOVED lines=14> */
.L_x_22:


//--------------------- .text._ZN7cutlass13device_kernelIN5flash19enable_sm80_to_sm89INS1_16FlashAttnFwdSm80INS1_25CollectiveMainloopFwdSm80ILi4ELi1ELb0EN4cute5tupleIJNS5_1CILi128EEENS7_ILi48EEENS7_ILi96EEEEEELi96ENS_6half_tEfNS_4arch4Sm80ELb0ELb1ELb1ELb1ELb0ELb1ELb1ELb1EEENS1_21CollectiveEpilogueFwdINS6_IJS8_SA_S9_EEENS6_IJNS7_ILi1EEESI_SI_EEESC_SE_Li128ELb1ELb1ELb1ELb0EEENS1_36VarlenDynamicPersistentTileSchedulerILi128ELi48ELi128ELi128ELb1ELb1ELb0ELb1ELb0ELb1EEEEEEEEEvNT_6ParamsE --------------------------
	.section	.text._ZN7cutlass13device_kernelIN5flash19enable_sm80_to_sm89INS1_16FlashAttnFwdSm80INS1_25CollectiveMainloopFwdSm80ILi4ELi1ELb0EN4cute5tupleIJNS5_1CILi128EEENS7_ILi48EEENS7_ILi96EEEEEELi96ENS_6half_tEfNS_4arch4Sm80ELb0ELb1ELb1ELb1ELb0ELb1ELb1ELb1EEENS1_21CollectiveEpilogueFwdINS6_IJS8_SA_S9_EEENS6_IJNS7_ILi1EEESI_SI_EEESC_SE_Li128ELb1ELb1ELb1ELb0EEENS1_36VarlenDynamicPersistentTileSchedulerILi128ELi48ELi128ELi128ELb1ELb1ELb0ELb1ELb0ELb1EEEEEEEEEvNT_6ParamsE,"ax",@progbits
	.align	128
.text._ZN7cutlass13device_kernelIN5flash19enable_sm80_to_sm89INS1_16FlashAttnFwdSm80INS1_25CollectiveMainloopFwdSm80ILi4ELi1ELb0EN4cute5tupleIJNS5_1CILi128EEENS7_ILi48EEENS7_ILi96EEEEEELi96ENS_6half_tEfNS_4arch4Sm80ELb0ELb1ELb1ELb1ELb0ELb1ELb1ELb1EEENS1_21CollectiveEpilogueFwdINS6_IJS8_SA_S9_EEENS6_IJNS7_ILi1EEESI_SI_EEESC_SE_Li128ELb1ELb1ELb1ELb0EEENS1_36VarlenDynamicPersistentTileSchedulerILi128ELi48ELi128ELi128ELb1ELb1ELb0ELb1ELb0ELb1EEEEEEEEEvNT_6ParamsE:
        .type           _ZN7cutlass13device_kernelIN5flash19enable_sm80_to_sm89INS1_16FlashAttnFwdSm80INS1_25CollectiveMainloopFwdSm80ILi4ELi1ELb0EN4cute5tupleIJNS5_1CILi128EEENS7_ILi48EEENS7_ILi96EEEEEELi96ENS_6half_tEfNS_4arch4Sm80ELb0ELb1ELb1ELb1ELb0ELb1ELb1ELb1EEENS1_21CollectiveEpilogueFwdINS6_IJS8_SA_S9_EEENS6_IJNS7_ILi1EEESI_SI_EEESC_SE_Li128ELb1ELb1ELb1ELb0EEENS1_36VarlenDynamicPersistentTileSchedulerILi128ELi48ELi128ELi128ELb1ELb1ELb0ELb1ELb0ELb1EEEEEEEEEvNT_6ParamsE,@function
        .size           _ZN7cutlass13device_kernelIN5flash19enable_sm80_to_sm89INS1_16FlashAttnFwdSm80INS1_25CollectiveMainloopFwdSm80ILi4ELi1ELb0EN4cute5tupleIJNS5_1CILi128EEENS7_ILi48EEENS7_ILi96EEEEEELi96ENS_6half_tEfNS_4arch4Sm80ELb0ELb1ELb1ELb1ELb0ELb1ELb1ELb1EEENS1_21CollectiveEpilogueFwdINS6_IJS8_SA_S9_EEENS6_IJNS7_ILi1EEESI_SI_EEESC_SE_Li128ELb1ELb1ELb1ELb0EEENS1_36VarlenDynamicPersistentTileSchedulerILi128ELi48ELi128ELi128ELb1ELb1ELb0ELb1ELb0ELb1EEEEEEEEEvNT_6ParamsE,(.L_x_23 - _ZN7cutlass13device_kernelIN5flash19enable_sm80_to_sm89INS1_16FlashAttnFwdSm80INS1_25CollectiveMainloopFwdSm80ILi4ELi1ELb0EN4cute5tupleIJNS5_1CILi128EEENS7_ILi48EEENS7_ILi96EEEEEELi96ENS_6half_tEfNS_4arch4Sm80ELb0ELb1ELb1ELb1ELb0ELb1ELb1ELb1EEENS1_21CollectiveEpilogueFwdINS6_IJS8_SA_S9_EEENS6_IJNS7_ILi1EEESI_SI_EEESC_SE_Li128ELb1ELb1ELb1ELb0EEENS1_36VarlenDynamicPersistentTileSchedulerILi128ELi48ELi128ELi128ELb1ELb1ELb0ELb1ELb0ELb1EEEEEEEEEvNT_6ParamsE)
        .other          _ZN7cutlass13device_kernelIN5flash19enable_sm80_to_sm89INS1_16FlashAttnFwdSm80INS1_25CollectiveMainloopFwdSm80ILi4ELi1ELb0EN4cute5tupleIJNS5_1CILi128EEENS7_ILi48EEENS7_ILi96EEEEEELi96ENS_6half_tEfNS_4arch4Sm80ELb0ELb1ELb1ELb1ELb0ELb1ELb1ELb1EEENS1_21CollectiveEpilogueFwdINS6_IJS8_SA_S9_EEENS6_IJNS7_ILi1EEESI_SI_EEESC_SE_Li128ELb1ELb1ELb1ELb0EEENS1_36VarlenDynamicPersistentTileSchedulerILi128ELi48ELi128ELi128ELb1ELb1ELb0ELb1ELb0ELb1EEEEEEEEEvNT_6ParamsE,@"STO_CUDA_ENTRY STV_DEFAULT"
_ZN7cutlass13device_kernelIN5flash19enable_sm80_to_sm89INS1_16FlashAttnFwdSm80INS1_25CollectiveMainloopFwdSm80ILi4ELi1ELb0EN4cute5tupleIJNS5_1CILi128EEENS7_ILi48EEENS7_ILi96EEEEEELi96ENS_6half_tEfNS_4arch4Sm80ELb0ELb1ELb1ELb1ELb0ELb1ELb1ELb1EEENS1_21CollectiveEpilogueFwdINS6_IJS8_SA_S9_EEENS6_IJNS7_ILi1EEESI_SI_EEESC_SE_Li128ELb1ELb1ELb1ELb0EEENS1_36VarlenDynamicPersistentTileSchedulerILi128ELi48ELi128ELi128ELb1ELb1ELb0ELb1ELb0ELb1EEEEEEEEEvNT_6ParamsE:
[----:B------:R-:W-:Y:S01]  /*0000*/  LDC R1, c[0x0][0x37c] ;  /* 0x0000df00ff017b82 */ /* 0x000fe20000000800 */
[----:B------:R-:W-:Y:S05]  /*0010*/  EXIT ;  /* 0x000000000000794d */ /* 0x000fea0003800000 */
.L_x_5:
        /* <DEDUP_REMOVED lines=14> */
.L_x_23:


//--------------------- .text._ZN7cutlass13device_kernelIN5flash19enable_sm80_to_sm89INS1_16FlashAttnFwdSm80INS1_25CollectiveMainloopFwdSm80ILi4ELi1ELb0EN4cute5tupleIJNS5_1CILi128EEENS7_ILi64EEENS7_ILi96EEEEEELi96ENS_6half_tEfNS_4arch4Sm80ELb1ELb0ELb1ELb0ELb0ELb0ELb1ELb1EEENS1_21CollectiveEpilogueFwdINS6_IJS8_SA_S9_EEENS6_IJNS7_ILi1EEESI_SI_EEESC_SE_Li128ELb0ELb1ELb1ELb0EEENS1_30DynamicPersistentTileSchedulerILi128ELi128ELb1ELb1ELb0EEEEEEEEEvNT_6ParamsE --------------------------
	.section	.text._ZN7cutlass13device_kernelIN5flash19enable_sm80_to_sm89INS1_16FlashAttnFwdSm80INS1_25CollectiveMainloopFwdSm80ILi4ELi1ELb0EN4cute5tupleIJNS5_1CILi128EEENS7_ILi64EEENS7_ILi96EEEEEELi96ENS_6half_tEfNS_4arch4Sm80ELb1ELb0ELb1ELb0ELb0ELb0ELb1ELb1EEENS1_21CollectiveEpilogueFwdINS6_IJS8_SA_S9_EEENS6_IJNS7_ILi1EEESI_SI_EEESC_SE_Li128ELb0ELb1ELb1ELb0EEENS1_30DynamicPersistentTileSchedulerILi128ELi128ELb1ELb1ELb0EEEEEEEEEvNT_6ParamsE,"ax",@progbits
	.align	128
.text._ZN7cutlass13device_kernelIN5flash19enable_sm80_to_sm89INS1_16FlashAttnFwdSm80INS1_25CollectiveMainloopFwdSm80ILi4ELi1ELb0EN4cute5tupleIJNS5_1CILi128EEENS7_ILi64EEENS7_ILi96EEEEEELi96ENS_6half_tEfNS_4arch4Sm80ELb1ELb0ELb1ELb0ELb0ELb0ELb1ELb1EEENS1_21CollectiveEpilogueFwdINS6_IJS8_SA_S9_EEENS6_IJNS7_ILi1EEESI_SI_EEESC_SE_Li128ELb0ELb1ELb1ELb0EEENS1_30DynamicPersistentTileSchedulerILi128ELi128ELb1ELb1ELb0EEEEEEEEEvNT_6ParamsE:
        .type           _ZN7cutlass13device_kernelIN5flash19enable_sm80_to_sm89INS1_16FlashAttnFwdSm80INS1_25CollectiveMainloopFwdSm80ILi4ELi1ELb0EN4cute5tupleIJNS5_1CILi128EEENS7_ILi64EEENS7_ILi96EEEEEELi96ENS_6half_tEfNS_4arch4Sm80ELb1ELb0ELb1ELb0ELb0ELb0ELb1ELb1EEENS1_21CollectiveEpilogueFwdINS6_IJS8_SA_S9_EEENS6_IJNS7_ILi1EEESI_SI_EEESC_SE_Li128ELb0ELb1ELb1ELb0EEENS1_30DynamicPersistentTileSchedulerILi128ELi128ELb1ELb1ELb0EEEEEEEEEvNT_6ParamsE,@function
        .size           _ZN7cutlass13device_kernelIN5flash19enable_sm80_to_sm89INS1_16FlashAttnFwdSm80INS1_25CollectiveMainloopFwdSm80ILi4ELi1ELb0EN4cute5tupleIJNS5_1CILi128EEENS7_ILi64EEENS7_ILi96EEEEEELi96ENS_6half_tEfNS_4arch4Sm80ELb1ELb0ELb1ELb0ELb0ELb0ELb1ELb1EEENS1_21CollectiveEpilogueFwdINS6_IJS8_SA_S9_EEENS6_IJNS7_ILi1EEESI_SI_EEESC_SE_Li128ELb0ELb1ELb1ELb0EEENS1_30DynamicPersistentTileSchedulerILi128ELi128ELb1ELb1ELb0EEEEEEEEEvNT_6ParamsE,(.L_x_24 - _ZN7cutlass13device_kernelIN5flash19enable_sm80_to_sm89INS1_16FlashAttnFwdSm80INS1_25CollectiveMainloopFwdSm80ILi4ELi1ELb0EN4cute5tupleIJNS5_1CILi128EEENS7_ILi64EEENS7_ILi96EEEEEELi96ENS_6half_tEfNS_4arch4Sm80ELb1ELb0ELb1ELb0ELb0ELb0ELb1ELb1EEENS1_21CollectiveEpilogueFwdINS6_IJS8_SA_S9_EEENS6_IJNS7_ILi1EEESI_SI_EEESC_SE_Li128ELb0ELb1ELb1ELb0EEENS1_30DynamicPersistentTileSchedulerILi128ELi128ELb1ELb1ELb0EEEEEEEEEvNT_6ParamsE)
        .other          _ZN7cutlass13device_kernelIN5flash19enable_sm80_to_sm89INS1_16FlashAttnFwdSm80INS1_25CollectiveMainloopFwdSm80ILi4ELi1ELb0EN4cute5tupleIJNS5_1CILi128EEENS7_ILi64EEENS7_ILi96EEEEEELi96ENS_6half_tEfNS_4arch4Sm80ELb1ELb0ELb1ELb0ELb0ELb0ELb1ELb1EEENS1_21CollectiveEpilogueFwdINS6_IJS8_SA_S9_EEENS6_IJNS7_ILi1EEESI_SI_EEESC_SE_Li128ELb0ELb1ELb1ELb0EEENS1_30DynamicPersistentTileSchedulerILi128ELi128ELb1ELb1ELb0EEEEEEEEEvNT_6ParamsE,@"STO_CUDA_ENTRY STV_DEFAULT"
_ZN7cutlass13device_kernelIN5flash19enable_sm80_to_sm89INS1_16FlashAttnFwdSm80INS1_25CollectiveMainloopFwdSm80ILi4ELi1ELb0EN4cute5tupleIJNS5_1CILi128EEENS7_ILi64EEENS7_ILi96EEEEEELi96ENS_6half_tEfNS_4arch4Sm80ELb1ELb0ELb1ELb0ELb0ELb0ELb1ELb1EEENS1_21CollectiveEpilogueFwdINS6_IJS8_SA_S9_EEENS6_IJNS7_ILi1EEESI_SI_EEESC_SE_Li128ELb0ELb1ELb1ELb0EEENS1_30DynamicPersistentTileSchedulerILi128ELi128ELb1ELb1ELb0EEEEEEEEEvNT_6ParamsE:
[----:B------:R-:W-:Y:S01]  /*0000*/  LDC R1, c[0x0][0x37c] ;  /* 0x0000df00ff017b82 */ /* 0x000fe20000000800 */
[----:B------:R-:W-:Y:S05]  /*0010*/  EXIT ;  /* 0x000000000000794d */ /* 0x000fea0003800000 */
.L_x_6:
        /* <DEDUP_REMOVED lines=14> */
.L_x_24:


//--------------------- .text._ZN7cutlass13device_kernelIN5flash19enable_sm80_to_sm89INS1_16FlashAttnFwdSm80INS1_25CollectiveMainloopFwdSm80ILi4ELi1ELb0EN4cute5tupleIJNS5_1CILi128EEENS7_ILi48EEENS7_ILi96EEEEEELi96ENS_6half_tEfNS_4arch4Sm80ELb1ELb0ELb1ELb1ELb0ELb0ELb1ELb1EEENS1_21CollectiveEpilogueFwdINS6_IJS8_SA_S9_EEENS6_IJNS7_ILi1EEESI_SI_EEESC_SE_Li128ELb1ELb1ELb1ELb0EEENS1_36VarlenDynamicPersistentTileSchedulerILi128ELi48ELi128ELi128ELb1ELb1ELb0ELb1ELb1ELb1EEEEEEEEEvNT_6ParamsE --------------------------
	.section	.text._ZN7cutlass13device_kernelIN5flash19enable_sm80_to_sm89INS1_16FlashAttnFwdSm80INS1_25CollectiveMainloopFwdSm80ILi4ELi1ELb0EN4cute5tupleIJNS5_1CILi128EEENS7_ILi48EEENS7_ILi96EEEEEELi96ENS_6half_tEfNS_4arch4Sm80ELb1ELb0ELb1ELb1ELb0ELb0ELb1ELb1EEENS1_21CollectiveEpilogueFwdINS6_IJS8_SA_S9_EEENS6_IJNS7_ILi1EEESI_SI_EEESC_SE_Li128ELb1ELb1ELb1ELb0EEENS1_36VarlenDynamicPersistentTileSchedulerILi128ELi48ELi128ELi128ELb1ELb1ELb0ELb1ELb1ELb1EEEEEEEEEvNT_6ParamsE,"ax",@progbits
	.align	128
.text._ZN7cutlass13device_kernelIN5flash19enable_sm80_to_sm89INS1_16FlashAttnFwdSm80INS1_25CollectiveMainloopFwdSm80ILi4ELi1ELb0EN4cute5tupleIJNS5_1CILi128EEENS7_ILi48EEENS7_ILi96EEEEEELi96ENS_6half_tEfNS_4arch4Sm80ELb1ELb0ELb1ELb1ELb0ELb0ELb1ELb1EEENS1_21CollectiveEpilogueFwdINS6_IJS8_SA_S9_EEENS6_IJNS7_ILi1EEESI_SI_EEESC_SE_Li128ELb1ELb1ELb1ELb0EEENS1_36VarlenDynamicPersistentTileSchedulerILi128ELi48ELi128ELi128ELb1ELb1ELb0ELb1ELb1ELb1EEEEEEEEEvNT_6ParamsE:
        .type           _ZN7cutlass13device_kernelIN5flash19enable_sm80_to_sm89INS1_16FlashAttnFwdSm80INS1_25CollectiveMainloopFwdSm80ILi4ELi1ELb0EN4cute5tupleIJNS5_1CILi128EEENS7_ILi48EEENS7_ILi96EEEEEELi96ENS_6half_tEfNS_4arch4Sm80ELb1ELb0ELb1ELb1ELb0ELb0ELb1ELb1EEENS1_21CollectiveEpilogueFwdINS6_IJS8_SA_S9_EEENS6_IJNS7_ILi1EEESI_SI_EEESC_SE_Li128ELb1ELb1ELb1ELb0EEENS1_36VarlenDynamicPersistentTileSchedulerILi128ELi48ELi128ELi128ELb1ELb1ELb0ELb1ELb1ELb1EEEEEEEEEvNT_6ParamsE,@function
        .size           _ZN7cutlass13device_kernelIN5flash19enable_sm80_to_sm89INS1_16FlashAttnFwdSm80INS1_25CollectiveMainloopFwdSm80ILi4ELi1ELb0EN4cute5tupleIJNS5_1CILi128EEENS7_ILi48EEENS7_ILi96EEEEEELi96ENS_6half_tEfNS_4arch4Sm80ELb1ELb0ELb1ELb1ELb0ELb0ELb1ELb1EEENS1_21CollectiveEpilogueFwdINS6_IJS8_SA_S9_EEENS6_IJNS7_ILi1EEESI_SI_EEESC_SE_Li128ELb1ELb1ELb1ELb0EEENS1_36VarlenDynamicPersistentTileSchedulerILi128ELi48ELi128ELi128ELb1ELb1ELb0ELb1ELb1ELb1EEEEEEEEEvNT_6ParamsE,(.L_x_25 - _ZN7cutlass13device_kernelIN5flash19enable_sm80_to_sm89INS1_16FlashAttnFwdSm80INS1_25CollectiveMainloopFwdSm80ILi4ELi1ELb0EN4cute5tupleIJNS5_1CILi128EEENS7_ILi48EEENS7_ILi96EEEEEELi96ENS_6half_tEfNS_4arch4Sm80ELb1ELb0ELb1ELb1ELb0ELb0ELb1ELb1EEENS1_21CollectiveEpilogueFwdINS6_IJS8_SA_S9_EEENS6_IJNS7_ILi1EEESI_SI_EEESC_SE_Li128ELb1ELb1ELb1ELb0EEENS1_36VarlenDynamicPersistentTileSchedulerILi128ELi48ELi128ELi128ELb1ELb1ELb0ELb1ELb1ELb1EEEEEEEEEvNT_6ParamsE)
        .other          _ZN7cutlass13device_kernelIN5flash19enable_sm80_to_sm89INS1_16FlashAttnFwdSm80INS1_25CollectiveMainloopFwdSm80ILi4ELi1ELb0EN4cute5tupleIJNS5_1CILi128EEENS7_ILi48EEENS7_ILi96EEEEEELi96ENS_6half_tEfNS_4arch4Sm80ELb1ELb0ELb1ELb1ELb0ELb0ELb1ELb1EEENS1_21CollectiveEpilogueFwdINS6_IJS8_SA_S9_EEENS6_IJNS7_ILi1EEESI_SI_EEESC_SE_Li128ELb1ELb1ELb1ELb0EEENS1_36VarlenDynamicPersistentTileSchedulerILi128ELi48ELi128ELi128ELb1ELb1ELb0ELb1ELb1ELb1EEEEEEEEEvNT_6ParamsE,@"STO_CUDA_ENTRY STV_DEFAULT"
_ZN7cutlass13device_kernelIN5flash19enable_sm80_to_sm89INS1_16FlashAttnFwdSm80INS1_25CollectiveMainloopFwdSm80ILi4ELi1ELb0EN4cute5tupleIJNS5_1CILi128EEENS7_ILi48EEENS7_ILi96EEEEEELi96ENS_6half_tEfNS_4arch4Sm80ELb1ELb0ELb1ELb1ELb0ELb0ELb1ELb1EEENS1_21CollectiveEpilogueFwdINS6_IJS8_SA_S9_EEENS6_IJNS7_ILi1EEESI_SI_EEESC_SE_Li128ELb1ELb1ELb1ELb0EEENS1_36VarlenDynamicPersistentTileSchedulerILi128ELi48ELi128ELi128ELb1ELb1ELb0ELb1ELb1ELb1EEEEEEEEEvNT_6ParamsE:
[----:B------:R-:W-:Y:S01]  /*0000*/  LDC R1, c[0x0][0x37c] ;  /* 0x0000df00ff017b82 */ /* 0x000fe20000000800 */
[----:B------:R-:W-:Y:S05]  /*0010*/  EXIT ;  /* 0x000000000000794d */ /* 0x000fea0003800000 */
.L_x_7:
        /* <DEDUP_REMOVED lines=14> */
.L_x_25:


//--------------------- .text._ZN7cutlass13device_kernelIN5flash19enable_sm80_to_sm89INS1_16FlashAttnFwdSm80INS1_25CollectiveMainloopFwdSm80ILi4ELi1ELb0EN4cute5tupleIJNS5_1CILi128EEENS7_ILi48EEENS7_ILi96EEEEEELi96ENS_6half_tEfNS_4arch4Sm80ELb1ELb0ELb1ELb1ELb0ELb1ELb1ELb1EEENS1_21CollectiveEpilogueFwdINS6_IJS8_SA_S9_EEENS6_IJNS7_ILi1EEESI_SI_EEESC_SE_Li128ELb1ELb1ELb1ELb0EEENS1_36VarlenDynamicPersistentTileSchedulerILi128ELi48ELi128ELi128ELb1ELb1ELb0ELb1ELb1ELb1EEEEEEEEEvNT_6ParamsE --------------------------
	.section	.text._ZN7cutlass13device_kernelIN5flash19enable_sm80_to_sm89INS1_16FlashAttnFwdSm80INS1_25CollectiveMainloopFwdSm80ILi4ELi1ELb0EN4cute5tupleIJNS5_1CILi128EEENS7_ILi48EEENS7_ILi96EEEEEELi96ENS_6half_tEfNS_4arch4Sm80ELb1ELb0ELb1ELb1ELb0ELb1ELb1ELb1EEENS1_21CollectiveEpilogueFwdINS6_IJS8_SA_S9_EEENS6_IJNS7_ILi1EEESI_SI_EEESC_SE_Li128ELb1ELb1ELb1ELb0EEENS1_36VarlenDynamicPersistentTileSchedulerILi128ELi48ELi128ELi128ELb1ELb1ELb0ELb1ELb1ELb1EEEEEEEEEvNT_6ParamsE,"ax",@progbits
	.align	128
.text._ZN7cutlass13device_kernelIN5flash19enable_sm80_to_sm89INS1_16FlashAttnFwdSm80INS1_25CollectiveMainloopFwdSm80ILi4ELi1ELb0EN4cute5tupleIJNS5_1CILi128EEENS7_ILi48EEENS7_ILi96EEEEEELi96ENS_6half_tEfNS_4arch4Sm80ELb1ELb0ELb1ELb1ELb0ELb1ELb1ELb1EEENS1_21CollectiveEpilogueFwdINS6_IJS8_SA_S9_EEENS6_IJNS7_ILi1EEESI_SI_EEESC_SE_Li128ELb1ELb1ELb1ELb0EEENS1_36VarlenDynamicPersistentTileSchedulerILi128ELi48ELi128ELi128ELb1ELb1ELb0ELb1ELb1ELb1EEEEEEEEEvNT_6ParamsE:
        .type           _ZN7cutlass13device_kernelIN5flash19enable_sm80_to_sm89INS1_16FlashAttnFwdSm80INS1_25CollectiveMainloopFwdSm80ILi4ELi1ELb0EN4cute5tupleIJNS5_1CILi128EEENS7_ILi48EEENS7_ILi96EEEEEELi96ENS_6half_tEfNS_4arch4Sm80ELb1ELb0ELb1ELb1ELb0ELb1ELb1ELb1EEENS1_21CollectiveEpilogueFwdINS6_IJS8_SA_S9_EEENS6_IJNS7_ILi1EEESI_SI_EEESC_SE_Li128ELb1ELb1ELb1ELb0EEENS1_36VarlenDynamicPersistentTileSchedulerILi128ELi48ELi128ELi128ELb1ELb1ELb0ELb1ELb1ELb1EEEEEEEEEvNT_6ParamsE,@function
        .size           _ZN7cutlass13device_kernelIN5flash19enable_sm80_to_sm89INS1_16FlashAttnFwdSm80INS1_25CollectiveMainloopFwdSm80ILi4ELi1ELb0EN4cute5tupleIJNS5_1CILi128EEENS7_ILi48EEENS7_ILi96EEEEEELi96ENS_6half_tEfNS_4arch4Sm80ELb1ELb0ELb1ELb1ELb0ELb1ELb1ELb1EEENS1_21CollectiveEpilogueFwdINS6_IJS8_SA_S9_EEENS6_IJNS7_ILi1EEESI_SI_EEESC_SE_Li128ELb1ELb1ELb1ELb0EEENS1_36VarlenDynamicPersistentTileSchedulerILi128ELi48ELi128ELi128ELb1ELb1ELb0ELb1ELb1ELb1EEEEEEEEEvNT_6ParamsE,(.L_x_26 - _ZN7cutlass13device_kernelIN5flash19enable_sm80_to_sm89INS1_16FlashAttnFwdSm80INS1_25CollectiveMainloopFwdSm80ILi4ELi1ELb0EN4cute5tupleIJNS5_1CILi128EEENS7_ILi48EEENS7_ILi96EEEEEELi96ENS_6half_tEfNS_4arch4Sm80ELb1ELb0ELb1ELb1ELb0ELb1ELb1ELb1EEENS1_21CollectiveEpilogueFwdINS6_IJS8_SA_S9_EEENS6_IJNS7_ILi1EEESI_SI_EEESC_SE_Li128ELb1ELb1ELb1ELb0EEENS1_36VarlenDynamicPersistentTileSchedulerILi128ELi48ELi128ELi128ELb1ELb1ELb0ELb1ELb1ELb1EEEEEEEEEvNT_6ParamsE)
        .other          _ZN7cutlass13device_kernelIN5flash19enable_sm80_to_sm89INS1_16FlashAttnFwdSm80INS1_25CollectiveMainloopFwdSm80ILi4ELi1ELb0EN4cute5tupleIJNS5_1CILi128EEENS7_ILi48EEENS7_ILi96EEEEEELi96ENS_6half_tEfNS_4arch4Sm80ELb1ELb0ELb1ELb1ELb0ELb1ELb1ELb1EEENS1_21CollectiveEpilogueFwdINS6_IJS8_SA_S9_EEENS6_IJNS7_ILi1EEESI_SI_EEESC_SE_Li128ELb1ELb1ELb1ELb0EEENS1_36VarlenDynamicPersistentTileSchedulerILi128ELi48ELi128ELi128ELb1ELb1ELb0ELb1ELb1ELb1EEEEEEEEEvNT_6ParamsE,@"STO_CUDA_ENTRY STV_DEFAULT"
_ZN7cutlass13device_kernelIN5flash19enable_sm80_to_sm89INS1_16FlashAttnFwdSm80INS1_25CollectiveMainloopFwdSm80ILi4ELi1ELb0EN4cute5tupleIJNS5_1CILi128EEENS7_ILi48EEENS7_ILi96EEEEEELi96ENS_6half_tEfNS_4arch4Sm80ELb1ELb0ELb1ELb1ELb0ELb1ELb1ELb1EEENS1_21CollectiveEpilogueFwdINS6_IJS8_SA_S9_EEENS6_IJNS7_ILi1EEESI_SI_EEESC_SE_Li128ELb1ELb1ELb1ELb0EEENS1_36VarlenDynamicPersistentTileSchedulerILi128ELi48ELi128ELi128ELb1ELb1ELb0ELb1ELb1ELb1EEEEEEEEEvNT_6ParamsE:
[----:B------:R-:W-:Y:S01]  /*0000*/  LDC R1, c[0x0][0x37c] ;  /* 0x0000df00ff017b82 */ /* 0x000fe20000000800 */
[----:B------:R-:W-:Y:S05]  /*0010*/  EXIT ;  /* 0x000000000000794d */ /* 0x000fea0003800000 */
.L_x_8:
        /* <DEDUP_REMOVED lines=14> */
.L_x_26:


//--------------------- .text._ZN7cutlass13device_kernelIN5flash19enable_sm80_to_sm89INS1_16FlashAttnFwdSm80INS1_25CollectiveMainloopFwdSm80ILi4ELi1ELb0EN4cute5tupleIJNS5_1CILi128EEENS7_ILi64EEENS7_ILi96EEEEEELi96ENS_6half_tEfNS_4arch4Sm80ELb0ELb0ELb0ELb0ELb0ELb0ELb1ELb1EEENS1_21CollectiveEpilogueFwdINS6_IJS8_SA_S9_EEENS6_IJNS7_ILi1EEESI_SI_EEESC_SE_Li128ELb0ELb1ELb1ELb0EEENS1_19SingleTileSchedulerILb0ELb1ELb1ELi128EEEEEEEEEvNT_6ParamsE --------------------------
	.section	.text._ZN7cutlass13device_kernelIN5flash19enable_sm80_to_sm89INS1_16FlashAttnFwdSm80INS1_25CollectiveMainloopFwdSm80ILi4ELi1ELb0EN4cute5tupleIJNS5_1CILi128EEENS7_ILi64EEENS7_ILi96EEEEEELi96ENS_6half_tEfNS_4arch4Sm80ELb0ELb0ELb0ELb0ELb0ELb0ELb1ELb1EEENS1_21CollectiveEpilogueFwdINS6_IJS8_SA_S9_EEENS6_IJNS7_ILi1EEESI_SI_EEESC_SE_Li128ELb0ELb1ELb1ELb0EEENS1_19SingleTileSchedulerILb0ELb1ELb1ELi128EEEEEEEEEvNT_6ParamsE,"ax",@progbits
	.align	128
.text._ZN7cutlass13device_kernelIN5flash19enable_sm80_to_sm89INS1_16FlashAttnFwdSm80INS1_25CollectiveMainloopFwdSm80ILi4ELi1ELb0EN4cute5tupleIJNS5_1CILi128EEENS7_ILi64EEENS7_ILi96EEEEEELi96ENS_6half_tEfNS_4arch4Sm80ELb0ELb0ELb0ELb0ELb0ELb0ELb1ELb1EEENS1_21CollectiveEpilogueFwdINS6_IJS8_SA_S9_EEENS6_IJNS7_ILi1EEESI_SI_EEESC_SE_Li128ELb0ELb1ELb1ELb0EEENS1_19SingleTileSchedulerILb0ELb1ELb1ELi128EEEEEEEEEvNT_6ParamsE:
        .type           _ZN7cutlass13device_kernelIN5flash19enable_sm80_to_sm89INS1_16FlashAttnFwdSm80INS1_25CollectiveMainloopFwdSm80ILi4ELi1ELb0EN4cute5tupleIJNS5_1CILi128EEENS7_ILi64EEENS7_ILi96EEEEEELi96ENS_6half_tEfNS_4arch4Sm80ELb0ELb0ELb0ELb0ELb0ELb0ELb1ELb1EEENS1_21CollectiveEpilogueFwdINS6_IJS8_SA_S9_EEENS6_IJNS7_ILi1EEESI_SI_EEESC_SE_Li128ELb0ELb1ELb1ELb0EEENS1_19SingleTileSchedulerILb0ELb1ELb1ELi128EEEEEEEEEvNT_6ParamsE,@function
        .size           _ZN7cutlass13device_kernelIN5flash19enable_sm80_to_sm89INS1_16FlashAttnFwdSm80INS1_25CollectiveMainloopFwdSm80ILi4ELi1ELb0EN4cute5tupleIJNS5_1CILi128EEENS7_ILi64EEENS7_ILi96EEEEEELi96ENS_6half_tEfNS_4arch4Sm80ELb0ELb0ELb0ELb0ELb0ELb0ELb1ELb1EEENS1_21CollectiveEpilogueFwdINS6_IJS8_SA_S9_EEENS6_IJNS7_ILi1EEESI_SI_EEESC_SE_Li128ELb0ELb1ELb1ELb0EEENS1_19SingleTileSchedulerILb0ELb1ELb1ELi128EEEEEEEEEvNT_6ParamsE,(.L_x_27 - _ZN7cutlass13device_kernelIN5flash19enable_sm80_to_sm89INS1_16FlashAttnFwdSm80INS1_25CollectiveMainloopFwdSm80ILi4ELi1ELb0EN4cute5tupleIJNS5_1CILi128EEENS7_ILi64EEENS7_ILi96EEEEEELi96ENS_6half_tEfNS_4arch4Sm80ELb0ELb0ELb0ELb0ELb0ELb0ELb1ELb1EEENS1_21CollectiveEpilogueFwdINS6_IJS8_SA_S9_EEENS6_IJNS7_ILi1EEESI_SI_EEESC_SE_Li128ELb0ELb1ELb1ELb0EEENS1_19SingleTileSchedulerILb0ELb1ELb1ELi128EEEEEEEEEvNT_6ParamsE)
        .other          _ZN7cutlass13device_kernelIN5flash19enable_sm80_to_sm89INS1_16FlashAttnFwdSm80INS1_25CollectiveMainloopFwdSm80ILi4ELi1ELb0EN4cute5tupleIJNS5_1CILi128EEENS7_ILi64EEENS7_ILi96EEEEEELi96ENS_6half_tEfNS_4arch4Sm80ELb0ELb0ELb0ELb0ELb0ELb0ELb1ELb1EEENS1_21CollectiveEpilogueFwdINS6_IJS8_SA_S9_EEENS6_IJNS7_ILi1EEESI_SI_EEESC_SE_Li128ELb0ELb1ELb1ELb0EEENS1_19SingleTileSchedulerILb0ELb1ELb1ELi128EEEEEEEEEvNT_6ParamsE,@"STO_CUDA_ENTRY STV_DEFAULT"
_ZN7cutlass13device_kernelIN5flash19enable_sm80_to_sm89INS1_16FlashAttnFwdSm80INS1_25CollectiveMainloopFwdSm80ILi4ELi1ELb0EN4cute5tupleIJNS5_1CILi128EEENS7_ILi64EEENS7_ILi96EEEEEELi96ENS_6half_tEfNS_4arch4Sm80ELb0ELb0ELb0ELb0ELb0ELb0ELb1ELb1EEENS1_21CollectiveEpilogueFwdINS6_IJS8_SA_S9_EEENS6_IJNS7_ILi1EEESI_SI_EEESC_SE_Li128ELb0ELb1ELb1ELb0EEENS1_19SingleTileSchedulerILb0ELb1ELb1ELi128EEEEEEEEEvNT_6ParamsE:
[----:B------:R-:W-:Y:S01]  /*0000*/  LDC R1, c[0x0][0x37c] ;  /* 0x0000df00ff017b82 */ /* 0x000fe20000000800 */
[----:B------:R-:W-:Y:S05]  /*0010*/  EXIT ;  /* 0x000000000000794d */ /* 0x000fea0003800000 */
.L_x_9:
        /* <DEDUP_REMOVED lines=14> */
.L_x_27:


//--------------------- .text._ZN7cutlass13device_kernelIN5flash19enable_sm80_to_sm89INS1_16FlashAttnFwdSm80INS1_25CollectiveMainloopFwdSm80ILi4ELi1ELb0EN4cute5tupleIJNS5_1CILi128EEENS7_ILi48EEENS7_ILi96EEEEEELi96ENS_6half_tEfNS_4arch4Sm80ELb0ELb0ELb0ELb1ELb0ELb0ELb1ELb1EEENS1_21CollectiveEpilogueFwdINS6_IJS8_SA_S9_EEENS6_IJNS7_ILi1EEESI_SI_EEESC_SE_Li128ELb1ELb1ELb1ELb0EEENS1_36VarlenDynamicPersistentTileSchedulerILi128ELi48ELi128ELi128ELb1ELb1ELb0ELb0ELb1ELb1EEEEEEEEEvNT_6ParamsE --------------------------
	.section	.text._ZN7cutlass13device_kernelIN5flash19enable_sm80_to_sm89INS1_16FlashAttnFwdSm80INS1_25CollectiveMainloopFwdSm80ILi4ELi1ELb0EN4cute5tupleIJNS5_1CILi128EEENS7_ILi48EEENS7_ILi96EEEEEELi96ENS_6half_tEfNS_4arch4Sm80ELb0ELb0ELb0ELb1ELb0ELb0ELb1ELb1EEENS1_21CollectiveEpilogueFwdINS6_IJS8_SA_S9_EEENS6_IJNS7_ILi1EEESI_SI_EEESC_SE_Li128ELb1ELb1ELb1ELb0EEENS1_36VarlenDynamicPersistentTileSchedulerILi128ELi48ELi128ELi128ELb1ELb1ELb0ELb0ELb1ELb1EEEEEEEEEvNT_6ParamsE,"ax",@progbits
	.align	128
.text._ZN7cutlass13device_kernelIN5flash19enable_sm80_to_sm89INS1_16FlashAttnFwdSm80INS1_25CollectiveMainloopFwdSm80ILi4ELi1ELb0EN4cute5tupleIJNS5_1CILi128EEENS7_ILi48EEENS7_ILi96EEEEEELi96ENS_6half_tEfNS_4arch4Sm80ELb0ELb0ELb0ELb1ELb0ELb0ELb1ELb1EEENS1_21CollectiveEpilogueFwdINS6_IJS8_SA_S9_EEENS6_IJNS7_ILi1EEESI_SI_EEESC_SE_Li128ELb1ELb1ELb1ELb0EEENS1_36VarlenDynamicPersistentTileSchedulerILi128ELi48ELi128ELi128ELb1ELb1ELb0ELb0ELb1ELb1EEEEEEEEEvNT_6ParamsE:
        .type           _ZN7cutlass13device_kernelIN5flash19enable_sm80_to_sm89INS1_16FlashAttnFwdSm80INS1_25CollectiveMainloopFwdSm80ILi4ELi1ELb0EN4cute5tupleIJNS5_1CILi128EEENS7_ILi48EEENS7_ILi96EEEEEELi96ENS_6half_tEfNS_4arch4Sm80ELb0ELb0ELb0ELb1ELb0ELb0ELb1ELb1EEENS1_21CollectiveEpilogueFwdINS6_IJS8_SA_S9_EEENS6_IJNS7_ILi1EEESI_SI_EEESC_SE_Li128ELb1ELb1ELb1ELb0EEENS1_36VarlenDynamicPersistentTileSchedulerILi128ELi48ELi128ELi128ELb1ELb1ELb0ELb0ELb1ELb1EEEEEEEEEvNT_6ParamsE,@function
        .size           _ZN7cutlass13device_kernelIN5flash19enable_sm80_to_sm89INS1_16FlashAttnFwdSm80INS1_25CollectiveMainloopFwdSm80ILi4ELi1ELb0EN4cute5tupleIJNS5_1CILi128EEENS7_ILi48EEENS7_ILi96EEEEEELi96ENS_6half_tEfNS_4arch4Sm80ELb0ELb0ELb0ELb1ELb0ELb0ELb1ELb1EEENS1_21CollectiveEpilogueFwdINS6_IJS8_SA_S9_EEENS6_IJNS7_ILi1EEESI_SI_EEESC_SE_Li128ELb1ELb1ELb1ELb0EEENS1_36VarlenDynamicPersistentTileSchedulerILi128ELi48ELi128ELi128ELb1ELb1ELb0ELb0ELb1ELb1EEEEEEEEEvNT_6ParamsE,(.L_x_28 - _ZN7cutlass13device_kernelIN5flash19enable_sm80_to_sm89INS1_16FlashAttnFwdSm80INS1_25CollectiveMainloopFwdSm80ILi4ELi1ELb0EN4cute5tupleIJNS5_1CILi128EEENS7_ILi48EEENS7_ILi96EEEEEELi96ENS_6half_tEfNS_4arch4Sm80ELb0ELb0ELb0ELb1ELb0ELb0ELb1ELb1EEENS1_21CollectiveEpilogueFwdINS6_IJS8_SA_S9_EEENS6_IJNS7_ILi1EEESI_SI_EEESC_SE_Li128ELb1ELb1ELb1ELb0EEENS1_36VarlenDynamicPersistentTileSchedulerILi128ELi48ELi128ELi128ELb1ELb1ELb0ELb0ELb1ELb1EEEEEEEEEvNT_6ParamsE)
        .other          _ZN7cutlass13device_kernelIN5flash19enable_sm80_to_sm89INS1_16FlashAttnFwdSm80INS1_25CollectiveMainloopFwdSm80ILi4ELi1ELb0EN4cute5tupleIJNS5_1CILi128EEENS7_ILi48EEENS7_ILi96EEEEEELi96ENS_6half_tEfNS_4arch4Sm80ELb0ELb0ELb0ELb1ELb0ELb0ELb1ELb1EEENS1_21CollectiveEpilogueFwdINS6_IJS8_SA_S9_EEENS6_IJNS7_ILi1EEESI_SI_EEESC_SE_Li128ELb1ELb1ELb1ELb0EEENS1_36VarlenDynamicPersistentTileSchedulerILi128ELi48ELi128ELi128ELb1ELb1ELb0ELb0ELb1ELb1EEEEEEEEEvNT_6ParamsE,@"STO_CUDA_ENTRY STV_DEFAULT"
_ZN7cutlass13device_kernelIN5flash19enable_sm80_to_sm89INS1_16FlashAttnFwdSm80INS1_25CollectiveMainloopFwdSm80ILi4ELi1ELb0EN4cute5tupleIJNS5_1CILi128EEENS7_ILi48EEENS7_ILi96EEEEEELi96ENS_6half_tEfNS_4arch4Sm80ELb0ELb0ELb0ELb1ELb0ELb0ELb1ELb1EEENS1_21CollectiveEpilogueFwdINS6_IJS8_SA_S9_EEENS6_IJNS7_ILi1EEESI_SI_EEESC_SE_Li128ELb1ELb1ELb1ELb0EEENS1_36VarlenDynamicPersistentTileSchedulerILi128ELi48ELi128ELi128ELb1ELb1ELb0ELb0ELb1ELb1EEEEEEEEEvNT_6ParamsE:
[----:B------:R-:W-:Y:S01]  /*0000*/  LDC R1, c[0x0][0x37c] ;  /* 0x0000df00ff017b82 */ /* 0x000fe20000000800 */
[----:B------:R-:W-:Y:S05]  /*0010*/  EXIT ;  /* 0x000000000000794d */ /* 0x000fea0003800000 */
.L_x_10:
        /* <DEDUP_REMOVED lines=14> */
.L_x_28:


//--------------------- .text._ZN7cutlass13device_kernelIN5flash19enable_sm80_to_sm89INS1_16FlashAttnFwdSm80INS1_25CollectiveMainloopFwdSm80ILi4ELi1ELb0EN4cute5tupleIJNS5_1CILi128EEENS7_ILi48EEENS7_ILi96EEEEEELi96ENS_6half_tEfNS_4arch4Sm80ELb0ELb0ELb0ELb1ELb0ELb1ELb1ELb1EEENS1_21CollectiveEpilogueFwdINS6_IJS8_SA_S9_EEENS6_IJNS7_ILi1EEESI_SI_EEESC_SE_Li128ELb1ELb1ELb1ELb0EEENS1_36VarlenDynamicPersistentTileSchedulerILi128ELi48ELi128ELi128ELb1ELb1ELb0ELb0ELb1ELb1EEEEEEEEEvNT_6ParamsE --------------------------
	.section	.text._ZN7cutlass13device_kernelIN5flash19enable_sm80_to_sm89INS1_16FlashAttnFwdSm80INS1_25CollectiveMainloopFwdSm80ILi4ELi1ELb0EN4cute5tupleIJNS5_1CILi128EEENS7_ILi48EEENS7_ILi96EEEEEELi96ENS_6half_tEfNS_4arch4Sm80ELb0ELb0ELb0ELb1ELb0ELb1ELb1ELb1EEENS1_21CollectiveEpilogueFwdINS6_IJS8_SA_S9_EEENS6_IJNS7_ILi1EEESI_SI_EEESC_SE_Li128ELb1ELb1ELb1ELb0EEENS1_36VarlenDynamicPersistentTileSchedulerILi128ELi48ELi128ELi128ELb1ELb1ELb0ELb0ELb1ELb1EEEEEEEEEvNT_6ParamsE,"ax",@progbits
	.align	128
.text._ZN7cutlass13device_kernelIN5flash19enable_sm80_to_sm89INS1_16FlashAttnFwdSm80INS1_25CollectiveMainloopFwdSm80ILi4ELi1ELb0EN4cute5tupleIJNS5_1CILi128EEENS7_ILi48EEENS7_ILi96EEEEEELi96ENS_6half_tEfNS_4arch4Sm80ELb0ELb0ELb0ELb1ELb0ELb1ELb1ELb1EEENS1_21CollectiveEpilogueFwdINS6_IJS8_SA_S9_EEENS6_IJNS7_ILi1EEESI_SI_EEESC_SE_Li128ELb1ELb1ELb1ELb0EEENS1_36VarlenDynamicPersistentTileSchedulerILi128ELi48ELi128ELi128ELb1ELb1ELb0ELb0ELb1ELb1EEEEEEEEEvNT_6ParamsE:
        .type           _ZN7cutlass13device_kernelIN5flash19enable_sm80_to_sm89INS1_16FlashAttnFwdSm80INS1_25CollectiveMainloopFwdSm80ILi4ELi1ELb0EN4cute5tupleIJNS5_1CILi128EEENS7_ILi48EEENS7_ILi96EEEEEELi96ENS_6half_tEfNS_4arch4Sm80ELb0ELb0ELb0ELb1ELb0ELb1ELb1ELb1EEENS1_21CollectiveEpilogueFwdINS6_IJS8_SA_S9_EEENS6_IJNS7_ILi1EEESI_SI_EEESC_SE_Li128ELb1ELb1ELb1ELb0EEENS1_36VarlenDynamicPersistentTileSchedulerILi128ELi48ELi128ELi128ELb1ELb1ELb0ELb0ELb1ELb1EEEEEEEEEvNT_6ParamsE,@function
        .size           _ZN7cutlass13device_kernelIN5flash19enable_sm80_to_sm89INS1_16FlashAttnFwdSm80INS1_25CollectiveMainloopFwdSm80ILi4ELi1ELb0EN4cute5tupleIJNS5_1CILi128EEENS7_ILi48EEENS7_ILi96EEEEEELi96ENS_6half_tEfNS_4arch4Sm80ELb0ELb0ELb0ELb1ELb0ELb1ELb1ELb1EEENS1_21CollectiveEpilogueFwdINS6_IJS8_SA_S9_EEENS6_IJNS7_ILi1EEESI_SI_EEESC_SE_Li128ELb1ELb1ELb1ELb0EEENS1_36VarlenDynamicPersistentTileSchedulerILi128ELi48ELi128ELi128ELb1ELb1ELb0ELb0ELb1ELb1EEEEEEEEEvNT_6ParamsE,(.L_x_29 - _ZN7cutlass13device_kernelIN5flash19enable_sm80_to_sm89INS1_16FlashAttnFwdSm80INS1_25CollectiveMainloopFwdSm80ILi4ELi1ELb0EN4cute5tupleIJNS5_1CILi128EEENS7_ILi48EEENS7_ILi96EEEEEELi96ENS_6half_tEfNS_4arch4Sm80ELb0ELb0ELb0ELb1ELb0ELb1ELb1ELb1EEENS1_21CollectiveEpilogueFwdINS6_IJS8_SA_S9_EEENS6_IJNS7_ILi1EEESI_SI_EEESC_SE_Li128ELb1ELb1ELb1ELb0EEENS1_36VarlenDynamicPersistentTileSchedulerILi128ELi48ELi128ELi128ELb1ELb1ELb0ELb0ELb1ELb1EEEEEEEEEvNT_6ParamsE)
        .other          _ZN7cutlass13device_kernelIN5flash19enable_sm80_to_sm89INS1_16FlashAttnFwdSm80INS1_25CollectiveMainloopFwdSm80ILi4ELi1ELb0EN4cute5tupleIJNS5_1CILi128EEENS7_ILi48EEENS7_ILi96EEEEEELi96ENS_6half_tEfNS_4arch4Sm80ELb0ELb0ELb0ELb1ELb0ELb1ELb1ELb1EEENS1_21CollectiveEpilogueFwdINS6_IJS8_SA_S9_EEENS6_IJNS7_ILi1EEESI_SI_EEESC_SE_Li128ELb1ELb1ELb1ELb0EEENS1_36VarlenDynamicPersistentTileSchedulerILi128ELi48ELi128ELi128ELb1ELb1ELb0ELb0ELb1ELb1EEEEEEEEEvNT_6ParamsE,@"STO_CUDA_ENTRY STV_DEFAULT"
_ZN7cutlass13device_kernelIN5flash19enable_sm80_to_sm89INS1_16FlashAttnFwdSm80INS1_25CollectiveMainloopFwdSm80ILi4ELi1ELb0EN4cute5tupleIJNS5_1CILi128EEENS7_ILi48EEENS7_ILi96EEEEEELi96ENS_6half_tEfNS_4arch4Sm80ELb0ELb0ELb0ELb1ELb0ELb1ELb1ELb1EEENS1_21CollectiveEpilogueFwdINS6_IJS8_SA_S9_EEENS6_IJNS7_ILi1EEESI_SI_EEESC_SE_Li128ELb1ELb1ELb1ELb0EEENS1_36VarlenDynamicPersistentTileSchedulerILi128ELi48ELi128ELi128ELb1ELb1ELb0ELb0ELb1ELb1EEEEEEEEEvNT_6ParamsE:
[----:B------:R-:W-:Y:S01]  /*0000*/  LDC R1, c[0x0][0x37c] ;  /* 0x0000df00ff017b82 */ /* 0x000fe20000000800 */
[----:B------:R-:W-:Y:S05]  /*0010*/  EXIT ;  /* 0x000000000000794d */ /* 0x000fea0003800000 */
.L_x_11:
        /* <DEDUP_REMOVED lines=14> */
.L_x_29:


//--------------------- .text._ZN7cutlass13device_kernelIN5flash19enable_sm80_to_sm89INS1_16FlashAttnFwdSm80INS1_25CollectiveMainloopFwdSm80ILi4ELi1ELb0EN4cute5tupleIJNS5_1CILi128EEENS7_ILi48EEENS7_ILi96EEEEEELi96ENS_6half_tEfNS_4arch4Sm80ELb0ELb1ELb0ELb0ELb0ELb0ELb1ELb1EEENS1_21CollectiveEpilogueFwdINS6_IJS8_SA_S9_EEENS6_IJNS7_ILi1EEESI_SI_EEESC_SE_Li128ELb0ELb1ELb1ELb0EEENS1_19SingleTileSchedulerILb0ELb1ELb1ELi128EEEEEEEEEvNT_6ParamsE --------------------------
	.section	.text._ZN7cutlass13device_kernelIN5flash19enable_sm80_to_sm89INS1_16FlashAttnFwdSm80INS1_25CollectiveMainloopFwdSm80ILi4ELi1ELb0EN4cute5tupleIJNS5_1CILi128EEENS7_ILi48EEENS7_ILi96EEEEEELi96ENS_6half_tEfNS_4arch4Sm80ELb0ELb1ELb0ELb0ELb0ELb0ELb1ELb1EEENS1_21CollectiveEpilogueFwdINS6_IJS8_SA_S9_EEENS6_IJNS7_ILi1EEESI_SI_EEESC_SE_Li128ELb0ELb1ELb1ELb0EEENS1_19SingleTileSchedulerILb0ELb1ELb1ELi128EEEEEEEEEvNT_6ParamsE,"ax",@progbits
	.align	128
.text._ZN7cutlass13device_kernelIN5flash19enable_sm80_to_sm89INS1_16FlashAttnFwdSm80INS1_25CollectiveMainloopFwdSm80ILi4ELi1ELb0EN4cute5tupleIJNS5_1CILi128EEENS7_ILi48EEENS7_ILi96EEEEEELi96ENS_6half_tEfNS_4arch4Sm80ELb0ELb1ELb0ELb0ELb0ELb0ELb1ELb1EEENS1_21CollectiveEpilogueFwdINS6_IJS8_SA_S9_EEENS6_IJNS7_ILi1EEESI_SI_EEESC_SE_Li128ELb0ELb1ELb1ELb0EEENS1_19SingleTileSchedulerILb0ELb1ELb1ELi128EEEEEEEEEvNT_6ParamsE:
        .type           _ZN7cutlass13device_kernelIN5flash19enable_sm80_to_sm89INS1_16FlashAttnFwdSm80INS1_25CollectiveMainloopFwdSm80ILi4ELi1ELb0EN4cute5tupleIJNS5_1CILi128EEENS7_ILi48EEENS7_ILi96EEEEEELi96ENS_6half_tEfNS_4arch4Sm80ELb0ELb1ELb0ELb0ELb0ELb0ELb1ELb1EEENS1_21CollectiveEpilogueFwdINS6_IJS8_SA_S9_EEENS6_IJNS7_ILi1EEESI_SI_EEESC_SE_Li128ELb0ELb1ELb1ELb0EEENS1_19SingleTileSchedulerILb0ELb1ELb1ELi128EEEEEEEEEvNT_6ParamsE,@function
        .size           _ZN7cutlass13device_kernelIN5flash19enable_sm80_to_sm89INS1_16FlashAttnFwdSm80INS1_25CollectiveMainloopFwdSm80ILi4ELi1ELb0EN4cute5tupleIJNS5_1CILi128EEENS7_ILi48EEENS7_ILi96EEEEEELi96ENS_6half_tEfNS_4arch4Sm80ELb0ELb1ELb0ELb0ELb0ELb0ELb1ELb1EEENS1_21CollectiveEpilogueFwdINS6_IJS8_SA_S9_EEENS6_IJNS7_ILi1EEESI_SI_EEESC_SE_Li128ELb0ELb1ELb1ELb0EEENS1_19SingleTileSchedulerILb0ELb1ELb1ELi128EEEEEEEEEvNT_6ParamsE,(.L_x_30 - _ZN7cutlass13device_kernelIN5flash19enable_sm80_to_sm89INS1_16FlashAttnFwdSm80INS1_25CollectiveMainloopFwdSm80ILi4ELi1ELb0EN4cute5tupleIJNS5_1CILi128EEENS7_ILi48EEENS7_ILi96EEEEEELi96ENS_6half_tEfNS_4arch4Sm80ELb0ELb1ELb0ELb0ELb0ELb0ELb1ELb1EEENS1_21CollectiveEpilogueFwdINS6_IJS8_SA_S9_EEENS6_IJNS7_ILi1EEESI_SI_EEESC_SE_Li128ELb0ELb1ELb1ELb0EEENS1_19SingleTileSchedulerILb0ELb1ELb1ELi128EEEEEEEEEvNT_6ParamsE)
        .other          _ZN7cutlass13device_kernelIN5flash19enable_sm80_to_sm89INS1_16FlashAttnFwdSm80INS1_25CollectiveMainloopFwdSm80ILi4ELi1ELb0EN4cute5tupleIJNS5_1CILi128EEENS7_ILi48EEENS7_ILi96EEEEEELi96ENS_6half_tEfNS_4arch4Sm80ELb0ELb1ELb0ELb0ELb0ELb0ELb1ELb1EEENS1_21CollectiveEpilogueFwdINS6_IJS8_SA_S9_EEENS6_IJNS7_ILi1EEESI_SI_EEESC_SE_Li128ELb0ELb1ELb1ELb0EEENS1_19SingleTileSchedulerILb0ELb1ELb1ELi128EEEEEEEEEvNT_6ParamsE,@"STO_CUDA_ENTRY STV_DEFAULT"
_ZN7cutlass13device_kernelIN5flash19enable_sm80_to_sm89INS1_16FlashAttnFwdSm80INS1_25CollectiveMainloopFwdSm80ILi4ELi1ELb0EN4cute5tupleIJNS5_1CILi128EEENS7_ILi48EEENS7_ILi96EEEEEELi96ENS_6half_tEfNS_4arch4Sm80ELb0ELb1ELb0ELb0ELb0ELb0ELb1ELb1EEENS1_21CollectiveEpilogueFwdINS6_IJS8_SA_S9_EEENS6_IJNS7_ILi1EEESI_SI_EEESC_SE_Li128ELb0ELb1ELb1ELb0EEENS1_19SingleTileSchedulerILb0ELb1ELb1ELi128EEEEEEEEEvNT_6ParamsE:
[----:B------:R-:W-:Y:S01]  /*0000*/  LDC R1, c[0x0][0x37c] ;  /* 0x0000df00ff017b82 */ /* 0x000fe20000000800 */
[----:B------:R-:W-:Y:S05]  /*0010*/  EXIT ;  /* 0x000000000000794d */ /* 0x000fea0003800000 */
.L_x_12:
        /* <DEDUP_REMOVED lines=14> */
.L_x_30:


//--------------------- .text._ZN7cutlass13device_kernelIN5flash19enable_sm80_to_sm89INS1_16FlashAttnFwdSm80INS1_25CollectiveMainloopFwdSm80ILi4ELi1ELb0EN4cute5tupleIJNS5_1CILi128EEENS7_ILi48EEENS7_ILi96EEEEEELi96ENS_6half_tEfNS_4arch4Sm80ELb0ELb1ELb0ELb1ELb0ELb0ELb1ELb1EEENS1_21CollectiveEpilogueFwdINS6_IJS8_SA_S9_EEENS6_IJNS7_ILi1EEESI_SI_EEESC_SE_Li128ELb1ELb1ELb1ELb0EEENS1_36VarlenDynamicPersistentTileSchedulerILi128ELi48ELi128ELi128ELb1ELb1ELb0ELb1ELb0ELb1EEEEEEEEEvNT_6ParamsE --------------------------
	.section	.text._ZN7cutlass13device_kernelIN5flash19enable_sm80_to_sm89INS1_16FlashAttnFwdSm80INS1_25CollectiveMainloopFwdSm80ILi4ELi1ELb0EN4cute5tupleIJNS5_1CILi128EEENS7_ILi48EEENS7_ILi96EEEEEELi96ENS_6half_tEfNS_4arch4Sm80ELb0ELb1ELb0ELb1ELb0ELb0ELb1ELb1EEENS1_21CollectiveEpilogueFwdINS6_IJS8_SA_S9_EEENS6_IJNS7_ILi1EEESI_SI_EEESC_SE_Li128ELb1ELb1ELb1ELb0EEENS1_36VarlenDynamicPersistentTileSchedulerILi128ELi48ELi128ELi128ELb1ELb1ELb0ELb1ELb0ELb1EEEEEEEEEvNT_6ParamsE,"ax",@progbits
	.align	128
.text._ZN7cutlass13device_kernelIN5flash19enable_sm80_to_sm89INS1_16FlashAttnFwdSm80INS1_25CollectiveMainloopFwdSm80ILi4ELi1ELb0EN4cute5tupleIJNS5_1CILi128EEENS7_ILi48EEENS7_ILi96EEEEEELi96ENS_6half_tEfNS_4arch4Sm80ELb0ELb1ELb0ELb1ELb0ELb0ELb1ELb1EEENS1_21CollectiveEpilogueFwdINS6_IJS8_SA_S9_EEENS6_IJNS7_ILi1EEESI_SI_EEESC_SE_Li128ELb1ELb1ELb1ELb0EEENS1_36VarlenDynamicPersistentTileSchedulerILi128ELi48ELi128ELi128ELb1ELb1ELb0ELb1ELb0ELb1EEEEEEEEEvNT_6ParamsE:
        .type           _ZN7cutlass13device_kernelIN5flash19enable_sm80_to_sm89INS1_16FlashAttnFwdSm80INS1_25CollectiveMainloopFwdSm80ILi4ELi1ELb0EN4cute5tupleIJNS5_1CILi128EEENS7_ILi48EEENS7_ILi96EEEEEELi96ENS_6half_tEfNS_4arch4Sm80ELb0ELb1ELb0ELb1ELb0ELb0ELb1ELb1EEENS1_21CollectiveEpilogueFwdINS6_IJS8_SA_S9_EEENS6_IJNS7_ILi1EEESI_SI_EEESC_SE_Li128ELb1ELb1ELb1ELb0EEENS1_36VarlenDynamicPersistentTileSchedulerILi128ELi48ELi128ELi128ELb1ELb1ELb0ELb1ELb0ELb1EEEEEEEEEvNT_6ParamsE,@function
        .size           _ZN7cutlass13device_kernelIN5flash19enable_sm80_to_sm89INS1_16FlashAttnFwdSm80INS1_25CollectiveMainloopFwdSm80ILi4ELi1ELb0EN4cute5tupleIJNS5_1CILi128EEENS7_ILi48EEENS7_ILi96EEEEEELi96ENS_6half_tEfNS_4arch4Sm80ELb0ELb1ELb0ELb1ELb0ELb0ELb1ELb1EEENS1_21CollectiveEpilogueFwdINS6_IJS8_SA_S9_EEENS6_IJNS7_ILi1EEESI_SI_EEESC_SE_Li128ELb1ELb1ELb1ELb0EEENS1_36VarlenDynamicPersistentTileSchedulerILi128ELi48ELi128ELi128ELb1ELb1ELb0ELb1ELb0ELb1EEEEEEEEEvNT_6ParamsE,(.L_x_31 - _ZN7cutlass13device_kernelIN5flash19enable_sm80_to_sm89INS1_16FlashAttnFwdSm80INS1_25CollectiveMainloopFwdSm80ILi4ELi1ELb0EN4cute5tupleIJNS5_1CILi128EEENS7_ILi48EEENS7_ILi96EEEEEELi96ENS_6half_tEfNS_4arch4Sm80ELb0ELb1ELb0ELb1ELb0ELb0ELb1ELb1EEENS1_21CollectiveEpilogueFwdINS6_IJS8_SA_S9_EEENS6_IJNS7_ILi1EEESI_SI_EEESC_SE_Li128ELb1ELb1ELb1ELb0EEENS1_36VarlenDynamicPersistentTileSchedulerILi128ELi48ELi128ELi128ELb1ELb1ELb0ELb1ELb0ELb1EEEEEEEEEvNT_6ParamsE)
        .other          _ZN7cutlass13device_kernelIN5flash19enable_sm80_to_sm89INS1_16FlashAttnFwdSm80INS1_25CollectiveMainloopFwdSm80ILi4ELi1ELb0EN4cute5tupleIJNS5_1CILi128EEENS7_ILi48EEENS7_ILi96EEEEEELi96ENS_6half_tEfNS_4arch4Sm80ELb0ELb1ELb0ELb1ELb0ELb0ELb1ELb1EEENS1_21CollectiveEpilogueFwdINS6_IJS8_SA_S9_EEENS6_IJNS7_ILi1EEESI_SI_EEESC_SE_Li128ELb1ELb1ELb1ELb0EEENS1_36VarlenDynamicPersistentTileSchedulerILi128ELi48ELi128ELi128ELb1ELb1ELb0ELb1ELb0ELb1EEEEEEEEEvNT_6ParamsE,@"STO_CUDA_ENTRY STV_DEFAULT"
_ZN7cutlass13device_kernelIN5flash19enable_sm80_to_sm89INS1_16FlashAttnFwdSm80INS1_25CollectiveMainloopFwdSm80ILi4ELi1ELb0EN4cute5tupleIJNS5_1CILi128EEENS7_ILi48EEENS7_ILi96EEEEEELi96ENS_6half_tEfNS_4arch4Sm80ELb0ELb1ELb0ELb1ELb0ELb0ELb1ELb1EEENS1_21CollectiveEpilogueFwdINS6_IJS8_SA_S9_EEENS6_IJNS7_ILi1EEESI_SI_EEESC_SE_Li128ELb1ELb1ELb1ELb0EEENS1_36VarlenDynamicPersistentTileSchedulerILi128ELi48ELi128ELi128ELb1ELb1ELb0ELb1ELb0ELb1EEEEEEEEEvNT_6ParamsE:
[----:B------:R-:W-:Y:S01]  /*0000*/  LDC R1, c[0x0][0x37c] ;  /* 0x0000df00ff017b82 */ /* 0x000fe20000000800 */
[----:B------:R-:W-:Y:S05]  /*0010*/  EXIT ;  /* 0x000000000000794d */ /* 0x000fea0003800000 */
.L_x_13:
        /* <DEDUP_REMOVED lines=14> */
.L_x_31:


//--------------------- .text._ZN7cutlass13device_kernelIN5flash19enable_sm80_to_sm89INS1_16FlashAttnFwdSm80INS1_25CollectiveMainloopFwdSm80ILi4ELi1ELb0EN4cute5tupleIJNS5_1CILi128EEENS7_ILi48EEENS7_ILi96EEEEEELi96ENS_6half_tEfNS_4arch4Sm80ELb0ELb1ELb0ELb1ELb0ELb1ELb1ELb1EEENS1_21CollectiveEpilogueFwdINS6_IJS8_SA_S9_EEENS6_IJNS7_ILi1EEESI_SI_EEESC_SE_Li128ELb1ELb1ELb1ELb0EEENS1_36VarlenDynamicPersistentTileSchedulerILi128ELi48ELi128ELi128ELb1ELb1ELb0ELb1ELb0ELb1EEEEEEEEEvNT_6ParamsE --------------------------
	.section	.text._ZN7cutlass13device_kernelIN5flash19enable_sm80_to_sm89INS1_16FlashAttnFwdSm80INS1_25CollectiveMainloopFwdSm80ILi4ELi1ELb0EN4cute5tupleIJNS5_1CILi128EEENS7_ILi48EEENS7_ILi96EEEEEELi96ENS_6half_tEfNS_4arch4Sm80ELb0ELb1ELb0ELb1ELb0ELb1ELb1ELb1EEENS1_21CollectiveEpilogueFwdINS6_IJS8_SA_S9_EEENS6_IJNS7_ILi1EEESI_SI_EEESC_SE_Li128ELb1ELb1ELb1ELb0EEENS1_36VarlenDynamicPersistentTileSchedulerILi128ELi48ELi128ELi128ELb1ELb1ELb0ELb1ELb0ELb1EEEEEEEEEvNT_6ParamsE,"ax",@progbits
	.align	128
.text._ZN7cutlass13device_kernelIN5flash19enable_sm80_to_sm89INS1_16FlashAttnFwdSm80INS1_25CollectiveMainloopFwdSm80ILi4ELi1ELb0EN4cute5tupleIJNS5_1CILi128EEENS7_ILi48EEENS7_ILi96EEEEEELi96ENS_6half_tEfNS_4arch4Sm80ELb0ELb1ELb0ELb1ELb0ELb1ELb1ELb1EEENS1_21CollectiveEpilogueFwdINS6_IJS8_SA_S9_EEENS6_IJNS7_ILi1EEESI_SI_EEESC_SE_Li128ELb1ELb1ELb1ELb0EEENS1_36VarlenDynamicPersistentTileSchedulerILi128ELi48ELi128ELi128ELb1ELb1ELb0ELb1ELb0ELb1EEEEEEEEEvNT_6ParamsE:
        .type           _ZN7cutlass13device_kernelIN5flash19enable_sm80_to_sm89INS1_16FlashAttnFwdSm80INS1_25CollectiveMainloopFwdSm80ILi4ELi1ELb0EN4cute5tupleIJNS5_1CILi128EEENS7_ILi48EEENS7_ILi96EEEEEELi96ENS_6half_tEfNS_4arch4Sm80ELb0ELb1ELb0ELb1ELb0ELb1ELb1ELb1EEENS1_21CollectiveEpilogueFwdINS6_IJS8_SA_S9_EEENS6_IJNS7_ILi1EEESI_SI_EEESC_SE_Li128ELb1ELb1ELb1ELb0EEENS1_36VarlenDynamicPersistentTileSchedulerILi128ELi48ELi128ELi128ELb1ELb1ELb0ELb1ELb0ELb1EEEEEEEEEvNT_6ParamsE,@function
        .size           _ZN7cutlass13device_kernelIN5flash19enable_sm80_to_sm89INS1_16FlashAttnFwdSm80INS1_25CollectiveMainloopFwdSm80ILi4ELi1ELb0EN4cute5tupleIJNS5_1CILi128EEENS7_ILi48EEENS7_ILi96EEEEEELi96ENS_6half_tEfNS_4arch4Sm80ELb0ELb1ELb0ELb1ELb0ELb1ELb1ELb1EEENS1_21CollectiveEpilogueFwdINS6_IJS8_SA_S9_EEENS6_IJNS7_ILi1EEESI_SI_EEESC_SE_Li128ELb1ELb1ELb1ELb0EEENS1_36VarlenDynamicPersistentTileSchedulerILi128ELi48ELi128ELi128ELb1ELb1ELb0ELb1ELb0ELb1EEEEEEEEEvNT_6ParamsE,(.L_x_32 - _ZN7cutlass13device_kernelIN5flash19enable_sm80_to_sm89INS1_16FlashAttnFwdSm80INS1_25CollectiveMainloopFwdSm80ILi4ELi1ELb0EN4cute5tupleIJNS5_1CILi128EEENS7_ILi48EEENS7_ILi96EEEEEELi96ENS_6half_tEfNS_4arch4Sm80ELb0ELb1ELb0ELb1ELb0ELb1ELb1ELb1EEENS1_21CollectiveEpilogueFwdINS6_IJS8_SA_S9_EEENS6_IJNS7_ILi1EEESI_SI_EEESC_SE_Li128ELb1ELb1ELb1ELb0EEENS1_36VarlenDynamicPersistentTileSchedulerILi128ELi48ELi128ELi128ELb1ELb1ELb0ELb1ELb0ELb1EEEEEEEEEvNT_6ParamsE)
        .other          _ZN7cutlass13device_kernelIN5flash19enable_sm80_to_sm89INS1_16FlashAttnFwdSm80INS1_25CollectiveMainloopFwdSm80ILi4ELi1ELb0EN4cute5tupleIJNS5_1CILi128EEENS7_ILi48EEENS7_ILi96EEEEEELi96ENS_6half_tEfNS_4arch4Sm80ELb0ELb1ELb0ELb1ELb0ELb1ELb1ELb1EEENS1_21CollectiveEpilogueFwdINS6_IJS8_SA_S9_EEENS6_IJNS7_ILi1EEESI_SI_EEESC_SE_Li128ELb1ELb1ELb1ELb0EEENS1_36VarlenDynamicPersistentTileSchedulerILi128ELi48ELi128ELi128ELb1ELb1ELb0ELb1ELb0ELb1EEEEEEEEEvNT_6ParamsE,@"STO_CUDA_ENTRY STV_DEFAULT"
_ZN7cutlass13device_kernelIN5flash19enable_sm80_to_sm89INS1_16FlashAttnFwdSm80INS1_25CollectiveMainloopFwdSm80ILi4ELi1ELb0EN4cute5tupleIJNS5_1CILi128EEENS7_ILi48EEENS7_ILi96EEEEEELi96ENS_6half_tEfNS_4arch4Sm80ELb0ELb1ELb0ELb1ELb0ELb1ELb1ELb1EEENS1_21CollectiveEpilogueFwdINS6_IJS8_SA_S9_EEENS6_IJNS7_ILi1EEESI_SI_EEESC_SE_Li128ELb1ELb1ELb1ELb0EEENS1_36VarlenDynamicPersistentTileSchedulerILi128ELi48ELi128ELi128ELb1ELb1ELb0ELb1ELb0ELb1EEEEEEEEEvNT_6ParamsE:
[----:B------:R-:W-:Y:S01]  /*0000*/  LDC R1, c[0x0][0x37c] ;  /* 0x0000df00ff017b82 */ /* 0x000fe20000000800 */
[----:B------:R-:W-:Y:S05]  /*0010*/  EXIT ;  /* 0x000000000000794d */ /* 0x000fea0003800000 */
.L_x_14:
        /* <DEDUP_REMOVED lines=14> */
.L_x_32:


//--------------------- .text._ZN7cutlass13device_kernelIN5flash19enable_sm80_to_sm89INS1_16FlashAttnFwdSm80INS1_25CollectiveMainloopFwdSm80ILi4ELi1ELb0EN4cute5tupleIJNS5_1CILi128EEENS7_ILi64EEENS7_ILi96EEEEEELi96ENS_6half_tEfNS_4arch4Sm80ELb1ELb0ELb0ELb0ELb0ELb0ELb1ELb1EEENS1_21CollectiveEpilogueFwdINS6_IJS8_SA_S9_EEENS6_IJNS7_ILi1EEESI_SI_EEESC_SE_Li128ELb0ELb1ELb1ELb0EEENS1_30DynamicPersistentTileSchedulerILi128ELi128ELb1ELb1ELb0EEEEEEEEEvNT_6ParamsE --------------------------
	.section	.text._ZN7cutlass13device_kernelIN5flash19enable_sm80_to_sm89INS1_16FlashAttnFwdSm80INS1_25CollectiveMainloopFwdSm80ILi4ELi1ELb0EN4cute5tupleIJNS5_1CILi128EEENS7_ILi64EEENS7_ILi96EEEEEELi96ENS_6half_tEfNS_4arch4Sm80ELb1ELb0ELb0ELb0ELb0ELb0ELb1ELb1EEENS1_21CollectiveEpilogueFwdINS6_IJS8_SA_S9_EEENS6_IJNS7_ILi1EEESI_SI_EEESC_SE_Li128ELb0ELb1ELb1ELb0EEENS1_30DynamicPersistentTileSchedulerILi128ELi128ELb1ELb1ELb0EEEEEEEEEvNT_6ParamsE,"ax",@progbits
	.align	128
.text._ZN7cutlass13device_kernelIN5flash19enable_sm80_to_sm89INS1_16FlashAttnFwdSm80INS1_25CollectiveMainloopFwdSm80ILi4ELi1ELb0EN4cute5tupleIJNS5_1CILi128EEENS7_ILi64EEENS7_ILi96EEEEEELi96ENS_6half_tEfNS_4arch4Sm80ELb1ELb0ELb0ELb0ELb0ELb0ELb1ELb1EEENS1_21CollectiveEpilogueFwdINS6_IJS8_SA_S9_EEENS6_IJNS7_ILi1EEESI_SI_EEESC_SE_Li128ELb0ELb1ELb1ELb0EEENS1_30DynamicPersistentTileSchedulerILi128ELi128ELb1ELb1ELb0EEEEEEEEEvNT_6ParamsE:
        .type           _ZN7cutlass13device_kernelIN5flash19enable_sm80_to_sm89INS1_16FlashAttnFwdSm80INS1_25CollectiveMainloopFwdSm80ILi4ELi1ELb0EN4cute5tupleIJNS5_1CILi128EEENS7_ILi64EEENS7_ILi96EEEEEELi96ENS_6half_tEfNS_4arch4Sm80ELb1ELb0ELb0ELb0ELb0ELb0ELb1ELb1EEENS1_21CollectiveEpilogueFwdINS6_IJS8_SA_S9_EEENS6_IJNS7_ILi1EEESI_SI_EEESC_SE_Li128ELb0ELb1ELb1ELb0EEENS1_30DynamicPersistentTileSchedulerILi128ELi128ELb1ELb1ELb0EEEEEEEEEvNT_6ParamsE,@function
        .size           _ZN7cutlass13device_kernelIN5flash19enable_sm80_to_sm89INS1_16FlashAttnFwdSm80INS1_25CollectiveMainloopFwdSm80ILi4ELi1ELb0EN4cute5tupleIJNS5_1CILi128EEENS7_ILi64EEENS7_ILi96EEEEEELi96ENS_6half_tEfNS_4arch4Sm80ELb1ELb0ELb0ELb0ELb0ELb0ELb1ELb1EEENS1_21CollectiveEpilogueFwdINS6_IJS8_SA_S9_EEENS6_IJNS7_ILi1EEESI_SI_EEESC_SE_Li128ELb0ELb1ELb1ELb0EEENS1_30DynamicPersistentTileSchedulerILi128ELi128ELb1ELb1ELb0EEEEEEEEEvNT_6ParamsE,(.L_x_33 - _ZN7cutlass13device_kernelIN5flash19enable_sm80_to_sm89INS1_16FlashAttnFwdSm80INS1_25CollectiveMainloopFwdSm80ILi4ELi1ELb0EN4cute5tupleIJNS5_1CILi128EEENS7_ILi64EEENS7_ILi96EEEEEELi96ENS_6half_tEfNS_4arch4Sm80ELb1ELb0ELb0ELb0ELb0ELb0ELb1ELb1EEENS1_21CollectiveEpilogueFwdINS6_IJS8_SA_S9_EEENS6_IJNS7_ILi1EEESI_SI_EEESC_SE_Li128ELb0ELb1ELb1ELb0EEENS1_30DynamicPersistentTileSchedulerILi128ELi128ELb1ELb1ELb0EEEEEEEEEvNT_6ParamsE)
        .other          _ZN7cutlass13device_kernelIN5flash19enable_sm80_to_sm89INS1_16FlashAttnFwdSm80INS1_25CollectiveMainloopFwdSm80ILi4ELi1ELb0EN4cute5tupleIJNS5_1CILi128EEENS7_ILi64EEENS7_ILi96EEEEEELi96ENS_6half_tEfNS_4arch4Sm80ELb1ELb0ELb0ELb0ELb0ELb0ELb1ELb1EEENS1_21CollectiveEpilogueFwdINS6_IJS8_SA_S9_EEENS6_IJNS7_ILi1EEESI_SI_EEESC_SE_Li128ELb0ELb1ELb1ELb0EEENS1_30DynamicPersistentTileSchedulerILi128ELi128ELb1ELb1ELb0EEEEEEEEEvNT_6ParamsE,@"STO_CUDA_ENTRY STV_DEFAULT"
_ZN7cutlass13device_kernelIN5flash19enable_sm80_to_sm89INS1_16FlashAttnFwdSm80INS1_25CollectiveMainloopFwdSm80ILi4ELi1ELb0EN4cute5tupleIJNS5_1CILi128EEENS7_ILi64EEENS7_ILi96EEEEEELi96ENS_6half_tEfNS_4arch4Sm80ELb1ELb0ELb0ELb0ELb0ELb0ELb1ELb1EEENS1_21CollectiveEpilogueFwdINS6_IJS8_SA_S9_EEENS6_IJNS7_ILi1EEESI_SI_EEESC_SE_Li128ELb0ELb1ELb1ELb0EEENS1_30DynamicPersistentTileSchedulerILi128ELi128ELb1ELb1ELb0EEEEEEEEEvNT_6ParamsE:
[----:B------:R-:W-:Y:S01]  /*0000*/  LDC R1, c[0x0][0x37c] ;  /* 0x0000df00ff017b82 */ /* 0x000fe20000000800 */
[----:B------:R-:W-:Y:S05]  /*0010*/  EXIT ;  /* 0x000000000000794d */ /* 0x000fea0003800000 */
.L_x_15:
        /* <DEDUP_REMOVED lines=14> */
.L_x_33:


//--------------------- .text._ZN7cutlass13device_kernelIN5flash19enable_sm80_to_sm89INS1_16FlashAttnFwdSm80INS1_25CollectiveMainloopFwdSm80ILi4ELi1ELb0EN4cute5tupleIJNS5_1CILi128EEENS7_ILi48EEENS7_ILi96EEEEEELi96ENS_6half_tEfNS_4arch4Sm80ELb1ELb0ELb0ELb1ELb0ELb0ELb1ELb1EEENS1_21CollectiveEpilogueFwdINS6_IJS8_SA_S9_EEENS6_IJNS7_ILi1EEESI_SI_EEESC_SE_Li128ELb1ELb1ELb1ELb0EEENS1_36VarlenDynamicPersistentTileSchedulerILi128ELi48ELi128ELi128ELb1ELb1ELb0ELb1ELb1ELb1EEEEEEEEEvNT_6ParamsE --------------------------
	.section	.text._ZN7cutlass13device_kernelIN5flash19enable_sm80_to_sm89INS1_16FlashAttnFwdSm80INS1_25CollectiveMainloopFwdSm80ILi4ELi1ELb0EN4cute5tupleIJNS5_1CILi128EEENS7_ILi48EEENS7_ILi96EEEEEELi96ENS_6half_tEfNS_4arch4Sm80ELb1ELb0ELb0ELb1ELb0ELb0ELb1ELb1EEENS1_21CollectiveEpilogueFwdINS6_IJS8_SA_S9_EEENS6_IJNS7_ILi1EEESI_SI_EEESC_SE_Li128ELb1ELb1ELb1ELb0EEENS1_36VarlenDynamicPersistentTileSchedulerILi128ELi48ELi128ELi128ELb1ELb1ELb0ELb1ELb1ELb1EEEEEEEEEvNT_6ParamsE,"ax",@progbits
	.align	128
.text._ZN7cutlass13device_kernelIN5flash19enable_sm80_to_sm89INS1_16FlashAttnFwdSm80INS1_25CollectiveMainloopFwdSm80ILi4ELi1ELb0EN4cute5tupleIJNS5_1CILi128EEENS7_ILi48EEENS7_ILi96EEEEEELi96ENS_6half_tEfNS_4arch4Sm80ELb1ELb0ELb0ELb1ELb0ELb0ELb1ELb1EEENS1_21CollectiveEpilogueFwdINS6_IJS8_SA_S9_EEENS6_IJNS7_ILi1EEESI_SI_EEESC_SE_Li128ELb1ELb1ELb1ELb0EEENS1_36VarlenDynamicPersistentTileSchedulerILi128ELi48ELi128ELi128ELb1ELb1ELb0ELb1ELb1ELb1EEEEEEEEEvNT_6ParamsE:
        .type           _ZN7cutlass13device_kernelIN5flash19enable_sm80_to_sm89INS1_16FlashAttnFwdSm80INS1_25CollectiveMainloopFwdSm80ILi4ELi1ELb0EN4cute5tupleIJNS5_1CILi128EEENS7_ILi48EEENS7_ILi96EEEEEELi96ENS_6half_tEfNS_4arch4Sm80ELb1ELb0ELb0ELb1ELb0ELb0ELb1ELb1EEENS1_21CollectiveEpilogueFwdINS6_IJS8_SA_S9_EEENS6_IJNS7_ILi1EEESI_SI_EEESC_SE_Li128ELb1ELb1ELb1ELb0EEENS1_36VarlenDynamicPersistentTileSchedulerILi128ELi48ELi128ELi128ELb1ELb1ELb0ELb1ELb1ELb1EEEEEEEEEvNT_6ParamsE,@function
        .size           _ZN7cutlass13device_kernelIN5flash19enable_sm80_to_sm89INS1_16FlashAttnFwdSm80INS1_25CollectiveMainloopFwdSm80ILi4ELi1ELb0EN4cute5tupleIJNS5_1CILi128EEENS7_ILi48EEENS7_ILi96EEEEEELi96ENS_6half_tEfNS_4arch4Sm80ELb1ELb0ELb0ELb1ELb0ELb0ELb1ELb1EEENS1_21CollectiveEpilogueFwdINS6_IJS8_SA_S9_EEENS6_IJNS7_ILi1EEESI_SI_EEESC_SE_Li128ELb1ELb1ELb1ELb0EEENS1_36VarlenDynamicPersistentTileSchedulerILi128ELi48ELi128ELi128ELb1ELb1ELb0ELb1ELb1ELb1EEEEEEEEEvNT_6ParamsE,(.L_x_34 - _ZN7cutlass13device_kernelIN5flash19enable_sm80_to_sm89INS1_16FlashAttnFwdSm80INS1_25CollectiveMainloopFwdSm80ILi4ELi1ELb0EN4cute5tupleIJNS5_1CILi128EEENS7_ILi48EEENS7_ILi96EEEEEELi96ENS_6half_tEfNS_4arch4Sm80ELb1ELb0ELb0ELb1ELb0ELb0ELb1ELb1EEENS1_21CollectiveEpilogueFwdINS6_IJS8_SA_S9_EEENS6_IJNS7_ILi1EEESI_SI_EEESC_SE_Li128ELb1ELb1ELb1ELb0EEENS1_36VarlenDynamicPersistentTileSchedulerILi128ELi48ELi128ELi128ELb1ELb1ELb0ELb1ELb1ELb1EEEEEEEEEvNT_6ParamsE)
        .other          _ZN7cutlass13device_kernelIN5flash19enable_sm80_to_sm89INS1_16FlashAttnFwdSm80INS1_25CollectiveMainloopFwdSm80ILi4ELi1ELb0EN4cute5tupleIJNS5_1CILi128EEENS7_ILi48EEENS7_ILi96EEEEEELi96ENS_6half_tEfNS_4arch4Sm80ELb1ELb0ELb0ELb1ELb0ELb0ELb1ELb1EEENS1_21CollectiveEpilogueFwdINS6_IJS8_SA_S9_EEENS6_IJNS7_ILi1EEESI_SI_EEESC_SE_Li128ELb1ELb1ELb1ELb0EEENS1_36VarlenDynamicPersistentTileSchedulerILi128ELi48ELi128ELi128ELb1ELb1ELb0ELb1ELb1ELb1EEEEEEEEEvNT_6ParamsE,@"STO_CUDA_ENTRY STV_DEFAULT"
_ZN7cutlass13device_kernelIN5flash19enable_sm80_to_sm89INS1_16FlashAttnFwdSm80INS1_25CollectiveMainloopFwdSm80ILi4ELi1ELb0EN4cute5tupleIJNS5_1CILi128EEENS7_ILi48EEENS7_ILi96EEEEEELi96ENS_6half_tEfNS_4arch4Sm80ELb1ELb0ELb0ELb1ELb0ELb0ELb1ELb1EEENS1_21CollectiveEpilogueFwdINS6_IJS8_SA_S9_EEENS6_IJNS7_ILi1EEESI_SI_EEESC_SE_Li128ELb1ELb1ELb1ELb0EEENS1_36VarlenDynamicPersistentTileSchedulerILi128ELi48ELi128ELi128ELb1ELb1ELb0ELb1ELb1ELb1EEEEEEEEEvNT_6ParamsE:
[----:B------:R-:W-:Y:S01]  /*0000*/  LDC R1, c[0x0][0x37c] ;  /* 0x0000df00ff017b82 */ /* 0x000fe20000000800 */
[----:B------:R-:W-:Y:S05]  /*0010*/  EXIT ;  /* 0x000000000000794d */ /* 0x000fea0003800000 */
.L_x_16:
        /* <DEDUP_REMOVED lines=14> */
.L_x_34:


//--------------------- .text._ZN7cutlass13device_kernelIN5flash19enable_sm80_to_sm89INS1_16FlashAttnFwdSm80INS1_25CollectiveMainloopFwdSm80ILi4ELi1ELb0EN4cute5tupleIJNS5_1CILi128EEENS7_ILi48EEENS7_ILi96EEEEEELi96ENS_6half_tEfNS_4arch4Sm80ELb1ELb0ELb0ELb1ELb0ELb1ELb1ELb1EEENS1_21CollectiveEpilogueFwdINS6_IJS8_SA_S9_EEENS6_IJNS7_ILi1EEESI_SI_EEESC_SE_Li128ELb1ELb1ELb1ELb0EEENS1_36VarlenDynamicPersistentTileSchedulerILi128ELi48ELi128ELi128ELb1ELb1ELb0ELb1ELb1ELb1EEEEEEEEEvNT_6ParamsE --------------------------
	.section	.text._ZN7cutlass13device_kernelIN5flash19enable_sm80_to_sm89INS1_16FlashAttnFwdSm80INS1_25CollectiveMainloopFwdSm80ILi4ELi1ELb0EN4cute5tupleIJNS5_1CILi128EEENS7_ILi48EEENS7_ILi96EEEEEELi96ENS_6half_tEfNS_4arch4Sm80ELb1ELb0ELb0ELb1ELb0ELb1ELb1ELb1EEENS1_21CollectiveEpilogueFwdINS6_IJS8_SA_S9_EEENS6_IJNS7_ILi1EEESI_SI_EEESC_SE_Li128ELb1ELb1ELb1ELb0EEENS1_36VarlenDynamicPersistentTileSchedulerILi128ELi48ELi128ELi128ELb1ELb1ELb0ELb1ELb1ELb1EEEEEEEEEvNT_6ParamsE,"ax",@progbits
	.align	128
.text._ZN7cutlass13device_kernelIN5flash19enable_sm80_to_sm89INS1_16FlashAttnFwdSm80INS1_25CollectiveMainloopFwdSm80ILi4ELi1ELb0EN4cute5tupleIJNS5_1CILi128EEENS7_ILi48EEENS7_ILi96EEEEEELi96ENS_6half_tEfNS_4arch4Sm80ELb1ELb0ELb0ELb1ELb0ELb1ELb1ELb1EEENS1_21CollectiveEpilogueFwdINS6_IJS8_SA_S9_EEENS6_IJNS7_ILi1EEESI_SI_EEESC_SE_Li128ELb1ELb1ELb1ELb0EEENS1_36VarlenDynamicPersistentTileSchedulerILi128ELi48ELi128ELi128ELb1ELb1ELb0ELb1ELb1ELb1EEEEEEEEEvNT_6ParamsE:
        .type           _ZN7cutlass13device_kernelIN5flash19enable_sm80_to_sm89INS1_16FlashAttnFwdSm80INS1_25CollectiveMainloopFwdSm80ILi4ELi1ELb0EN4cute5tupleIJNS5_1CILi128EEENS7_ILi48EEENS7_ILi96EEEEEELi96ENS_6half_tEfNS_4arch4Sm80ELb1ELb0ELb0ELb1ELb0ELb1ELb1ELb1EEENS1_21CollectiveEpilogueFwdINS6_IJS8_SA_S9_EEENS6_IJNS7_ILi1EEESI_SI_EEESC_SE_Li128ELb1ELb1ELb1ELb0EEENS1_36VarlenDynamicPersistentTileSchedulerILi128ELi48ELi128ELi128ELb1ELb1ELb0ELb1ELb1ELb1EEEEEEEEEvNT_6ParamsE,@function
        .size           _ZN7cutlass13device_kernelIN5flash19enable_sm80_to_sm89INS1_16FlashAttnFwdSm80INS1_25CollectiveMainloopFwdSm80ILi4ELi1ELb0EN4cute5tupleIJNS5_1CILi128EEENS7_ILi48EEENS7_ILi96EEEEEELi96ENS_6half_tEfNS_4arch4Sm80ELb1ELb0ELb0ELb1ELb0ELb1ELb1ELb1EEENS1_21CollectiveEpilogueFwdINS6_IJS8_SA_S9_EEENS6_IJNS7_ILi1EEESI_SI_EEESC_SE_Li128ELb1ELb1ELb1ELb0EEENS1_36VarlenDynamicPersistentTileSchedulerILi128ELi48ELi128ELi128ELb1ELb1ELb0ELb1ELb1ELb1EEEEEEEEEvNT_6ParamsE,(.L_x_35 - _ZN7cutlass13device_kernelIN5flash19enable_sm80_to_sm89INS1_16FlashAttnFwdSm80INS1_25CollectiveMainloopFwdSm80ILi4ELi1ELb0EN4cute5tupleIJNS5_1CILi128EEENS7_ILi48EEENS7_ILi96EEEEEELi96ENS_6half_tEfNS_4arch4Sm80ELb1ELb0ELb0ELb1ELb0ELb1ELb1ELb1EEENS1_21CollectiveEpilogueFwdINS6_IJS8_SA_S9_EEENS6_IJNS7_ILi1EEESI_SI_EEESC_SE_Li128ELb1ELb1ELb1ELb0EEENS1_36VarlenDynamicPersistentTileSchedulerILi128ELi48ELi128ELi128ELb1ELb1ELb0ELb1ELb1ELb1EEEEEEEEEvNT_6ParamsE)
        .other          _ZN7cutlass13device_kernelIN5flash19enable_sm80_to_sm89INS1_16FlashAttnFwdSm80INS1_25CollectiveMainloopFwdSm80ILi4ELi1ELb0EN4cute5tupleIJNS5_1CILi128EEENS7_ILi48EEENS7_ILi96EEEEEELi96ENS_6half_tEfNS_4arch4Sm80ELb1ELb0ELb0ELb1ELb0ELb1ELb1ELb1EEENS1_21CollectiveEpilogueFwdINS6_IJS8_SA_S9_EEENS6_IJNS7_ILi1EEESI_SI_EEESC_SE_Li128ELb1ELb1ELb1ELb0EEENS1_36VarlenDynamicPersistentTileSchedulerILi128ELi48ELi128ELi128ELb1ELb1ELb0ELb1ELb1ELb1EEEEEEEEEvNT_6ParamsE,@"STO_CUDA_ENTRY STV_DEFAULT"
_ZN7cutlass13device_kernelIN5flash19enable_sm80_to_sm89INS1_16FlashAttnFwdSm80INS1_25CollectiveMainloopFwdSm80ILi4ELi1ELb0EN4cute5tupleIJNS5_1CILi128EEENS7_ILi48EEENS7_ILi96EEEEEELi96ENS_6half_tEfNS_4arch4Sm80ELb1ELb0ELb0ELb1ELb0ELb1ELb1ELb1EEENS1_21CollectiveEpilogueFwdINS6_IJS8_SA_S9_EEENS6_IJNS7_ILi1EEESI_SI_EEESC_SE_Li128ELb1ELb1ELb1ELb0EEENS1_36VarlenDynamicPersistentTileSchedulerILi128ELi48ELi128ELi128ELb1ELb1ELb0ELb1ELb1ELb1EEEEEEEEEvNT_6ParamsE:
[----:B------:R-:W-:Y:S01]  /*0000*/  LDC R1, c[0x0][0x37c] ;  /* 0x0000df00ff017b82 */ /* 0x000fe20000000800 */
[----:B------:R-:W-:Y:S05]  /*0010*/  EXIT ;  /* 0x000000000000794d */ /* 0x000fea0003800000 */
.L_x_17:
        /* <DEDUP_REMOVED lines=14> */
.L_x_35:


//--------------------- .nv.shared.reserved.0     --------------------------
	.section	.nv.shared.reserved.0,"aw",@nobits
	.weak		__nv_reservedSMEM_offset_0_alias
	.size		__nv_reservedSMEM_offset_0_alias, 0, 64
	.other		__nv_reservedSMEM_offset_0_alias,@"STO_CUDA_RESERVED_SHARED STV_DEFAULT"
__nv_reservedSMEM_offset_0_alias:
	.zero		0
	.zero		64


//--------------------- .nv.global                --------------------------
	.section	.nv.global,"aw",@nobits
.nv.global:
	.type		_ZN82_INTERNAL_2e67bb2b_46_flash_fwd_hdim96_fp16_split_softcapall_sm80_cu_49158569_36124cute1_E,@object
	.size		_ZN82_INTERNAL_2e67bb2b_46_flash_fwd_hdim96_fp16_split_softcapall_sm80_cu_49158569_36124cute1_E,(_ZN82_INTERNAL_2e67bb2b_46_flash_fwd_hdim96_fp16_split_softcapall_sm80_cu_49158569_36124cuda3std3__45__cpo6cbeginE - _ZN82_INTERNAL_2e67bb2b_46_flash_fwd_hdim96_fp16_split_softcapall_sm80_cu_49158569_36124cute1_E)
_ZN82_INTERNAL_2e67bb2b_46_flash_fwd_hdim96_fp16_split_softcapall_sm80_cu_49158569_36124cute1_E:
	.zero		1
	.type		_ZN82_INTERNAL_2e67bb2b_46_flash_fwd_hdim96_fp16_split_softcapall_sm80_cu_49158569_36124cuda3std3__45__cpo6cbeginE,@object
	.size		_ZN82_INTERNAL_2e67bb2b_46_flash_fwd_hdim96_fp16_split_softcapall_sm80_cu_49158569_36124cuda3std3__45__cpo6cbeginE,(_ZN82_INTERNAL_2e67bb2b_46_flash_fwd_hdim96_fp16_split_softcapall_sm80_cu_49158569_36124cuda3std3__48in_placeE - _ZN82_INTERNAL_2e67bb2b_46_flash_fwd_hdim96_fp16_split_softcapall_sm80_cu_49158569_36124cuda3std3__45__cpo6cbeginE)
_ZN82_INTERNAL_2e67bb2b_46_flash_fwd_hdim96_fp16_split_softcapall_sm80_cu_49158569_36124cuda3std3__45__cpo6cbeginE:
	.zero		1
	.type		_ZN82_INTERNAL_2e67bb2b_46_flash_fwd_hdim96_fp16_split_softcapall_sm80_cu_49158569_36124cuda3std3__48in_placeE,@object
	.size		_ZN82_INTERNAL_2e67bb2b_46_flash_fwd_hdim96_fp16_split_softcapall_sm80_cu_49158569_36124cuda3std3__48in_placeE,(_ZN82_INTERNAL_2e67bb2b_46_flash_fwd_hdim96_fp16_split_softcapall_sm80_cu_49158569_36124cuda3std6ranges3__45__cpo9iter_moveE - _ZN82_INTERNAL_2e67bb2b_46_flash_fwd_hdim96_fp16_split_softcapall_sm80_cu_49158569_36124cuda3std3__48in_placeE)
_ZN82_INTERNAL_2e67bb2b_46_flash_fwd_hdim96_fp16_split_softcapall_sm80_cu_49158569_36124cuda3std3__48in_placeE:
	.zero		1
	.type		_ZN82_INTERNAL_2e67bb2b_46_flash_fwd_hdim96_fp16_split_softcapall_sm80_cu_49158569_36124cuda3std6ranges3__45__cpo9iter_moveE,@object
	.size		_ZN82_INTERNAL_2e67bb2b_46_flash_fwd_hdim96_fp16_split_softcapall_sm80_cu_49158569_36124cuda3std6ranges3__45__cpo9iter_moveE,(_ZN82_INTERNAL_2e67bb2b_46_flash_fwd_hdim96_fp16_split_softcapall_sm80_cu_49158569_36124cuda3std3__45__cpo5beginE - _ZN82_INTERNAL_2e67bb2b_46_flash_fwd_hdim96_fp16_split_softcapall_sm80_cu_49158569_36124cuda3std6ranges3__45__cpo9iter_moveE)
_ZN82_INTERNAL_2e67bb2b_46_flash_fwd_hdim96_fp16_split_softcapall_sm80_cu_49158569_36124cuda3std6ranges3__45__cpo9iter_moveE:
	.zero		1
	.type		_ZN82_INTERNAL_2e67bb2b_46_flash_fwd_hdim96_fp16_split_softcapall_sm80_cu_49158569_36124cuda3std3__45__cpo5beginE,@object
	.size		_ZN82_INTERNAL_2e67bb2b_46_flash_fwd_hdim96_fp16_split_softcapall_sm80_cu_49158569_36124cuda3std3__45__cpo5beginE,(_ZN82_INTERNAL_2e67bb2b_46_flash_fwd_hdim96_fp16_split_softcapall_sm80_cu_49158569_36124cuda3std3__484_GLOBAL__N__2e67bb2b_46_flash_fwd_hdim96_fp16_split_softcapall_sm80_cu_49158569_36126ignoreE - _ZN82_INTERNAL_2e67bb2b_46_flash_fwd_hdim96_fp16_split_softcapall_sm80_cu_49158569_36124cuda3std3__45__cpo5beginE)
_ZN82_INTERNAL_2e67bb2b_46_flash_fwd_hdim96_fp16_split_softcapall_sm80_cu_49158569_36124cuda3std3__45__cpo5beginE:
	.zero		1
	.type		_ZN82_INTERNAL_2e67bb2b_46_flash_fwd_hdim96_fp16_split_softcapall_sm80_cu_49158569_36124cuda3std3__484_GLOBAL__N__2e67bb2b_46_flash_fwd_hdim96_fp16_split_softcapall_sm80_cu_49158569_36126ignoreE,@object
	.size		_ZN82_INTERNAL_2e67bb2b_46_flash_fwd_hdim96_fp16_split_softcapall_sm80_cu_49158569_36124cuda3std3__484_GLOBAL__N__2e67bb2b_46_flash_fwd_hdim96_fp16_split_softcapall_sm80_cu_49158569_36126ignoreE,(_ZN82_INTERNAL_2e67bb2b_46_flash_fwd_hdim96_fp16_split_softcapall_sm80_cu_49158569_36124cute7productE - _ZN82_INTERNAL_2e67bb2b_46_flash_fwd_hdim96_fp16_split_softcapall_sm80_cu_49158569_36124cuda3std3__484_GLOBAL__N__2e67bb2b_46_flash_fwd_hdim96_fp16_split_softcapall_sm80_cu_49158569_36126ignoreE)
_ZN82_INTERNAL_2e67bb2b_46_flash_fwd_hdim96_fp16_split_softcapall_sm80_cu_49158569_36124cuda3std3__484_GLOBAL__N__2e67bb2b_46_flash_fwd_hdim96_fp16_split_softcapall_sm80_cu_49158569_36126ignoreE:
	.zero		1
	.type		_ZN82_INTERNAL_2e67bb2b_46_flash_fwd_hdim96_fp16_split_softcapall_sm80_cu_49158569_36124cute7productE,@object
	.size		_ZN82_INTERNAL_2e67bb2b_46_flash_fwd_hdim96_fp16_split_softcapall_sm80_cu_49158569_36124cute7productE,(_ZN82_INTERNAL_2e67bb2b_46_flash_fwd_hdim96_fp16_split_softcapall_sm80_cu_49158569_36124cuda3std3__45__cpo3endE - _ZN82_INTERNAL_2e67bb2b_46_flash_fwd_hdim96_fp16_split_softcapall_sm80_cu_49158569_36124cute7productE)
_ZN82_INTERNAL_2e67bb2b_46_flash_fwd_hdim96_fp16_split_softcapall_sm80_cu_49158569_36124cute7productE:
	.zero		1
	.type		_ZN82_INTERNAL_2e67bb2b_46_flash_fwd_hdim96_fp16_split_softcapall_sm80_cu_49158569_36124cuda3std3__45__cpo3endE,@object
	.size		_ZN82_INTERNAL_2e67bb2b_46_flash_fwd_hdim96_fp16_split_softcapall_sm80_cu_49158569_36124cuda3std3__45__cpo3endE,(_ZN82_INTERNAL_2e67bb2b_46_flash_fwd_hdim96_fp16_split_softcapall_sm80_cu_49158569_36124cuda3std3__419piecewise_constructE - _ZN82_INTERNAL_2e67bb2b_46_flash_fwd_hdim96_fp16_split_softcapall_sm80_cu_49158569_36124cuda3std3__45__cpo3endE)
_ZN82_INTERNAL_2e67bb2b_46_flash_fwd_hdim96_fp16_split_softcapall_sm80_cu_49158569_36124cuda3std3__45__cpo3endE:
	.zero		1
	.type		_ZN82_INTERNAL_2e67bb2b_46_flash_fwd_hdim96_fp16_split_softcapall_sm80_cu_49158569_36124cuda3std3__419piecewise_constructE,@object
	.size		_ZN82_INTERNAL_2e67bb2b_46_flash_fwd_hdim96_fp16_split_softcapall_sm80_cu_49158569_36124cuda3std3__419piecewise_constructE,(_ZN82_INTERNAL_2e67bb2b_46_flash_fwd_hdim96_fp16_split_softcapall_sm80_cu_49158569_36124cuda3std3__45__cpo4cendE - _ZN82_INTERNAL_2e67bb2b_46_flash_fwd_hdim96_fp16_split_softcapall_sm80_cu_49158569_36124cuda3std3__419piecewise_constructE)
_ZN82_INTERNAL_2e67bb2b_46_flash_fwd_hdim96_fp16_split_softcapall_sm80_cu_49158569_36124cuda3std3__419piecewise_constructE:
	.zero		1
	.type		_ZN82_INTERNAL_2e67bb2b_46_flash_fwd_hdim96_fp16_split_softcapall_sm80_cu_49158569_36124cuda3std3__45__cpo4cendE,@object
	.size		_ZN82_INTERNAL_2e67bb2b_46_flash_fwd_hdim96_fp16_split_softcapall_sm80_cu_49158569_36124cuda3std3__45__cpo4cendE,(_ZN82_INTERNAL_2e67bb2b_46_flash_fwd_hdim96_fp16_split_softcapall_sm80_cu_49158569_36124cuda3std6ranges3__45__cpo4swapE - _ZN82_INTERNAL_2e67bb2b_46_flash_fwd_hdim96_fp16_split_softcapall_sm80_cu_49158569_36124cuda3std3__45__cpo4cendE)
_ZN82_INTERNAL_2e67bb2b_46_flash_fwd_hdim96_fp16_split_softcapall_sm80_cu_49158569_36124cuda3std3__45__cpo4cendE:
	.zero		1
	.type		_ZN82_INTERNAL_2e67bb2b_46_flash_fwd_hdim96_fp16_split_softcapall_sm80_cu_49158569_36124cuda3std6ranges3__45__cpo4swapE,@object
	.size		_ZN82_INTERNAL_2e67bb2b_46_flash_fwd_hdim96_fp16_split_softcapall_sm80_cu_49158569_36124cuda3std6ranges3__45__cpo4swapE,(.L_7 - _ZN82_INTERNAL_2e67bb2b_46_flash_fwd_hdim96_fp16_split_softcapall_sm80_cu_49158569_36124cuda3std6ranges3__45__cpo4swapE)
_ZN82_INTERNAL_2e67bb2b_46_flash_fwd_hdim96_fp16_split_softcapall_sm80_cu_49158569_36124cuda3std6ranges3__45__cpo4swapE:
	.zero		1
.L_7:


//--------------------- .nv.constant0._ZN7cutlass13device_kernelIN5flash19enable_sm80_to_sm89INS1_16FlashAttnFwdSm80INS1_25CollectiveMainloopFwdSm80ILi4ELi1ELb0EN4cute5tupleIJNS5_1CILi128EEENS7_ILi64EEENS7_ILi96EEEEEELi96ENS_6half_tEfNS_4arch4Sm80ELb0ELb0ELb1ELb0ELb0ELb0ELb1ELb1EEENS1_21CollectiveEpilogueFwdINS6_IJS8_SA_S9_EEENS6_IJNS7_ILi1EEESI_SI_EEESC_SE_Li128ELb0ELb1ELb1ELb0EEENS1_19SingleTileSchedulerILb0ELb1ELb1ELi128EEEEEEEEEvNT_6ParamsE --------------------------
	.section	.nv.constant0._ZN7cutlass13device_kernelIN5flash19enable_sm80_to_sm89INS1_16FlashAttnFwdSm80INS1_25CollectiveMainloopFwdSm80ILi4ELi1ELb0EN4cute5tupleIJNS5_1CILi128EEENS7_ILi64EEENS7_ILi96EEEEEELi96ENS_6half_tEfNS_4arch4Sm80ELb0ELb0ELb1ELb0ELb0ELb0ELb1ELb1EEENS1_21CollectiveEpilogueFwdINS6_IJS8_SA_S9_EEENS6_IJNS7_ILi1EEESI_SI_EEESC_SE_Li128ELb0ELb1ELb1ELb0EEENS1_19SingleTileSchedulerILb0ELb1ELb1ELi128EEEEEEEEEvNT_6ParamsE,"a",@progbits
	.sectionflags	@""
	.align	4
.nv.constant0._ZN7cutlass13device_kernelIN5flash19enable_sm80_to_sm89INS1_16FlashAttnFwdSm80INS1_25CollectiveMainloopFwdSm80ILi4ELi1ELb0EN4cute5tupleIJNS5_1CILi128EEENS7_ILi64EEENS7_ILi96EEEEEELi96ENS_6half_tEfNS_4arch4Sm80ELb0ELb0ELb1ELb0ELb0ELb0ELb1ELb1EEENS1_21CollectiveEpilogueFwdINS6_IJS8_SA_S9_EEENS6_IJNS7_ILi1EEESI_SI_EEESC_SE_Li128ELb0ELb1ELb1ELb0EEENS1_19SingleTileSchedulerILb0ELb1ELb1ELi128EEEEEEEEEvNT_6ParamsE:
	.zero		1944


//--------------------- .nv.constant0._ZN7cutlass13device_kernelIN5flash19enable_sm80_to_sm89INS1_16FlashAttnFwdSm80INS1_25CollectiveMainloopFwdSm80ILi4ELi1ELb0EN4cute5tupleIJNS5_1CILi128EEENS7_ILi48EEENS7_ILi96EEEEEELi96ENS_6half_tEfNS_4arch4Sm80ELb0ELb0ELb1ELb1ELb0ELb0ELb1ELb1EEENS1_21CollectiveEpilogueFwdINS6_IJS8_SA_S9_EEENS6_IJNS7_ILi1EEESI_SI_EEESC_SE_Li128ELb1ELb1ELb1ELb0EEENS1_36VarlenDynamicPersistentTileSchedulerILi128ELi48ELi128ELi128ELb1ELb1ELb0ELb0ELb1ELb1EEEEEEEEEvNT_6ParamsE --------------------------
	.section	.nv.constant0._ZN7cutlass13device_kernelIN5flash19enable_sm80_to_sm89INS1_16FlashAttnFwdSm80INS1_25CollectiveMainloopFwdSm80ILi4ELi1ELb0EN4cute5tupleIJNS5_1CILi128EEENS7_ILi48EEENS7_ILi96EEEEEELi96ENS_6half_tEfNS_4arch4Sm80ELb0ELb0ELb1ELb1ELb0ELb0ELb1ELb1EEENS1_21CollectiveEpilogueFwdINS6_IJS8_SA_S9_EEENS6_IJNS7_ILi1EEESI_SI_EEESC_SE_Li128ELb1ELb1ELb1ELb0EEENS1_36VarlenDynamicPersistentTileSchedulerILi128ELi48ELi128ELi128ELb1ELb1ELb0ELb0ELb1ELb1EEEEEEEEEvNT_6ParamsE,"a",@progbits
	.sectionflags	@""
	.align	4
.nv.constant0._ZN7cutlass13device_kernelIN5flash19enable_sm80_to_sm89INS1_16FlashAttnFwdSm80INS1_25CollectiveMainloopFwdSm80ILi4ELi1ELb0EN4cute5tupleIJNS5_1CILi128EEENS7_ILi48EEENS7_ILi96EEEEEELi96ENS_6half_tEfNS_4arch4Sm80ELb0ELb0ELb1ELb1ELb0ELb0ELb1ELb1EEENS1_21CollectiveEpilogueFwdINS6_IJS8_SA_S9_EEENS6_IJNS7_ILi1EEESI_SI_EEESC_SE_Li128ELb1ELb1ELb1ELb0EEENS1_36VarlenDynamicPersistentTileSchedulerILi128ELi48ELi128ELi128ELb1ELb1ELb0ELb0ELb1ELb1EEEEEEEEEvNT_6ParamsE:
	.zero		1976


//--------------------- .nv.constant0._ZN7cutlass13device_kernelIN5flash19enable_sm80_to_sm89INS1_16FlashAttnFwdSm80INS1_25CollectiveMainloopFwdSm80ILi4ELi1ELb0EN4cute5tupleIJNS5_1CILi128EEENS7_ILi48EEENS7_ILi96EEEEEELi96ENS_6half_tEfNS_4arch4Sm80ELb0ELb0ELb1ELb1ELb0ELb1ELb1ELb1EEENS1_21CollectiveEpilogueFwdINS6_IJS8_SA_S9_EEENS6_IJNS7_ILi1EEESI_SI_EEESC_SE_Li128ELb1ELb1ELb1ELb0EEENS1_36VarlenDynamicPersistentTileSchedulerILi128ELi48ELi128ELi128ELb1ELb1ELb0ELb0ELb1ELb1EEEEEEEEEvNT_6ParamsE --------------------------
	.section	.nv.constant0._ZN7cutlass13device_kernelIN5flash19enable_sm80_to_sm89INS1_16FlashAttnFwdSm80INS1_25CollectiveMainloopFwdSm80ILi4ELi1ELb0EN4cute5tupleIJNS5_1CILi128EEENS7_ILi48EEENS7_ILi96EEEEEELi96ENS_6half_tEfNS_4arch4Sm80ELb0ELb0ELb1ELb1ELb0ELb1ELb1ELb1EEENS1_21CollectiveEpilogueFwdINS6_IJS8_SA_S9_EEENS6_IJNS7_ILi1EEESI_SI_EEESC_SE_Li128ELb1ELb1ELb1ELb0EEENS1_36VarlenDynamicPersistentTileSchedulerILi128ELi48ELi128ELi128ELb1ELb1ELb0ELb0ELb1ELb1EEEEEEEEEvNT_6ParamsE,"a",@progbits
	.sectionflags	@""
	.align	4
.nv.constant0._ZN7cutlass13device_kernelIN5flash19enable_sm80_to_sm89INS1_16FlashAttnFwdSm80INS1_25CollectiveMainloopFwdSm80ILi4ELi1ELb0EN4cute5tupleIJNS5_1CILi128EEENS7_ILi48EEENS7_ILi96EEEEEELi96ENS_6half_tEfNS_4arch4Sm80ELb0ELb0ELb1ELb1ELb0ELb1ELb1ELb1EEENS1_21CollectiveEpilogueFwdINS6_IJS8_SA_S9_EEENS6_IJNS7_ILi1EEESI_SI_EEESC_SE_Li128ELb1ELb1ELb1ELb0EEENS1_36VarlenDynamicPersistentTileSchedulerILi128ELi48ELi128ELi128ELb1ELb1ELb0ELb0ELb1ELb1EEEEEEEEEvNT_6ParamsE:
	.zero		1976


//--------------------- .nv.constant0._ZN7cutlass13device_kernelIN5flash19enable_sm80_to_sm89INS1_16FlashAttnFwdSm80INS1_25CollectiveMainloopFwdSm80ILi4ELi1ELb0EN4cute5tupleIJNS5_1CILi128EEENS7_ILi48EEENS7_ILi96EEEEEELi96ENS_6half_tEfNS_4arch4Sm80ELb0ELb1ELb1ELb0ELb0ELb0ELb1ELb1EEENS1_21CollectiveEpilogueFwdINS6_IJS8_SA_S9_EEENS6_IJNS7_ILi1EEESI_SI_EEESC_SE_Li128ELb0ELb1ELb1ELb0EEENS1_19SingleTileSchedulerILb0ELb1ELb1ELi128EEEEEEEEEvNT_6ParamsE --------------------------
	.section	.nv.constant0._ZN7cutlass13device_kernelIN5flash19enable_sm80_to_sm89INS1_16FlashAttnFwdSm80INS1_25CollectiveMainloopFwdSm80ILi4ELi1ELb0EN4cute5tupleIJNS5_1CILi128EEENS7_ILi48EEENS7_ILi96EEEEEELi96ENS_6half_tEfNS_4arch4Sm80ELb0ELb1ELb1ELb0ELb0ELb0ELb1ELb1EEENS1_21CollectiveEpilogueFwdINS6_IJS8_SA_S9_EEENS6_IJNS7_ILi1EEESI_SI_EEESC_SE_Li128ELb0ELb1ELb1ELb0EEENS1_19SingleTileSchedulerILb0ELb1ELb1ELi128EEEEEEEEEvNT_6ParamsE,"a",@progbits
	.sectionflags	@""
	.align	4
.nv.constant0._ZN7cutlass13device_kernelIN5flash19enable_sm80_to_sm89INS1_16FlashAttnFwdSm80INS1_25CollectiveMainloopFwdSm80ILi4ELi1ELb0EN4cute5tupleIJNS5_1CILi128EEENS7_ILi48EEENS7_ILi96EEEEEELi96ENS_6half_tEfNS_4arch4Sm80ELb0ELb1ELb1ELb0ELb0ELb0ELb1ELb1EEENS1_21CollectiveEpilogueFwdINS6_IJS8_SA_S9_EEENS6_IJNS7_ILi1EEESI_SI_EEESC_SE_Li128ELb0ELb1ELb1ELb0EEENS1_19SingleTileSchedulerILb0ELb1ELb1ELi128EEEEEEEEEvNT_6ParamsE:
	.zero		1944


//--------------------- .nv.constant0._ZN7cutlass13device_kernelIN5flash19enable_sm80_to_sm89INS1_16FlashAttnFwdSm80INS1_25CollectiveMainloopFwdSm80ILi4ELi1ELb0EN4cute5tupleIJNS5_1CILi128EEENS7_ILi48EEENS7_ILi96EEEEEELi96ENS_6half_tEfNS_4arch4Sm80ELb0ELb1ELb1ELb1ELb0ELb0ELb1ELb1EEENS1_21CollectiveEpilogueFwdINS6_IJS8_SA_S9_EEENS6_IJNS7_ILi1EEESI_SI_EEESC_SE_Li128ELb1ELb1ELb1ELb0EEENS1_36VarlenDynamicPersistentTileSchedulerILi128ELi48ELi128ELi128ELb1ELb1ELb0ELb1ELb0ELb1EEEEEEEEEvNT_6ParamsE --------------------------
	.section	.nv.constant0._ZN7cutlass13device_kernelIN5flash19enable_sm80_to_sm89INS1_16FlashAttnFwdSm80INS1_25CollectiveMainloopFwdSm80ILi4ELi1ELb0EN4cute5tupleIJNS5_1CILi128EEENS7_ILi48EEENS7_ILi96EEEEEELi96ENS_6half_tEfNS_4arch4Sm80ELb0ELb1ELb1ELb1ELb0ELb0ELb1ELb1EEENS1_21CollectiveEpilogueFwdINS6_IJS8_SA_S9_EEENS6_IJNS7_ILi1EEESI_SI_EEESC_SE_Li128ELb1ELb1ELb1ELb0EEENS1_36VarlenDynamicPersistentTileSchedulerILi128ELi48ELi128ELi128ELb1ELb1ELb0ELb1ELb0ELb1EEEEEEEEEvNT_6ParamsE,"a",@progbits
	.sectionflags	@""
	.align	4
.nv.constant0._ZN7cutlass13device_kernelIN5flash19enable_sm80_to_sm89INS1_16FlashAttnFwdSm80INS1_25CollectiveMainloopFwdSm80ILi4ELi1ELb0EN4cute5tupleIJNS5_1CILi128EEENS7_ILi48EEENS7_ILi96EEEEEELi96ENS_6half_tEfNS_4arch4Sm80ELb0ELb1ELb1ELb1ELb0ELb0ELb1ELb1EEENS1_21CollectiveEpilogueFwdINS6_IJS8_SA_S9_EEENS6_IJNS7_ILi1EEESI_SI_EEESC_SE_Li128ELb1ELb1ELb1ELb0EEENS1_36VarlenDynamicPersistentTileSchedulerILi128ELi48ELi128ELi128ELb1ELb1ELb0ELb1ELb0ELb1EEEEEEEEEvNT_6ParamsE:
	.zero		1976


//--------------------- .nv.constant0._ZN7cutlass13device_kernelIN5flash19enable_sm80_to_sm89INS1_16FlashAttnFwdSm80INS1_25CollectiveMainloopFwdSm80ILi4ELi1ELb0EN4cute5tupleIJNS5_1CILi128EEENS7_ILi48EEENS7_ILi96EEEEEELi96ENS_6half_tEfNS_4arch4Sm80ELb0ELb1ELb1ELb1ELb0ELb1ELb1ELb1EEENS1_21CollectiveEpilogueFwdINS6_IJS8_SA_S9_EEENS6_IJNS7_ILi1EEESI_SI_EEESC_SE_Li128ELb1ELb1ELb1ELb0EEENS1_36VarlenDynamicPersistentTileSchedulerILi128ELi48ELi128ELi128ELb1ELb1ELb0ELb1ELb0ELb1EEEEEEEEEvNT_6ParamsE --------------------------
	.section	.nv.constant0._ZN7cutlass13device_kernelIN5flash19enable_sm80_to_sm89INS1_16FlashAttnFwdSm80INS1_25CollectiveMainloopFwdSm80ILi4ELi1ELb0EN4cute5tupleIJNS5_1CILi128EEENS7_ILi48EEENS7_ILi96EEEEEELi96ENS_6half_tEfNS_4arch4Sm80ELb0ELb1ELb1ELb1ELb0ELb1ELb1ELb1EEENS1_21CollectiveEpilogueFwdINS6_IJS8_SA_S9_EEENS6_IJNS7_ILi1EEESI_SI_EEESC_SE_Li128ELb1ELb1ELb1ELb0EEENS1_36VarlenDynamicPersistentTileSchedulerILi128ELi48ELi128ELi128ELb1ELb1ELb0ELb1ELb0ELb1EEEEEEEEEvNT_6ParamsE,"a",@progbits
	.sectionflags	@""
	.align	4
.nv.constant0._ZN7cutlass13device_kernelIN5flash19enable_sm80_to_sm89INS1_16FlashAttnFwdSm80INS1_25CollectiveMainloopFwdSm80ILi4ELi1ELb0EN4cute5tupleIJNS5_1CILi128EEENS7_ILi48EEENS7_ILi96EEEEEELi96ENS_6half_tEfNS_4arch4Sm80ELb0ELb1ELb1ELb1ELb0ELb1ELb1ELb1EEENS1_21CollectiveEpilogueFwdINS6_IJS8_SA_S9_EEENS6_IJNS7_ILi1EEESI_SI_EEESC_SE_Li128ELb1ELb1ELb1ELb0EEENS1_36VarlenDynamicPersistentTileSchedulerILi128ELi48ELi128ELi128ELb1ELb1ELb0ELb1ELb0ELb1EEEEEEEEEvNT_6ParamsE:
	.zero		1976


//--------------------- .nv.constant0._ZN7cutlass13device_kernelIN5flash19enable_sm80_to_sm89INS1_16FlashAttnFwdSm80INS1_25CollectiveMainloopFwdSm80ILi4ELi1ELb0EN4cute5tupleIJNS5_1CILi128EEENS7_ILi64EEENS7_ILi96EEEEEELi96ENS_6half_tEfNS_4arch4Sm80ELb1ELb0ELb1ELb0ELb0ELb0ELb1ELb1EEENS1_21CollectiveEpilogueFwdINS6_IJS8_SA_S9_EEENS6_IJNS7_ILi1EEESI_SI_EEESC_SE_Li128ELb0ELb1ELb1ELb0EEENS1_30DynamicPersistentTileSchedulerILi128ELi128ELb1ELb1ELb0EEEEEEEEEvNT_6ParamsE --------------------------
	.section	.nv.constant0._ZN7cutlass13device_kernelIN5flash19enable_sm80_to_sm89INS1_16FlashAttnFwdSm80INS1_25CollectiveMainloopFwdSm80ILi4ELi1ELb0EN4cute5tupleIJNS5_1CILi128EEENS7_ILi64EEENS7_ILi96EEEEEELi96ENS_6half_tEfNS_4arch4Sm80ELb1ELb0ELb1ELb0ELb0ELb0ELb1ELb1EEENS1_21CollectiveEpilogueFwdINS6_IJS8_SA_S9_EEENS6_IJNS7_ILi1EEESI_SI_EEESC_SE_Li128ELb0ELb1ELb1ELb0EEENS1_30DynamicPersistentTileSchedulerILi128ELi128ELb1ELb1ELb0EEEEEEEEEvNT_6ParamsE,"a",@progbits
	.sectionflags	@""
	.align	4
.nv.constant0._ZN7cutlass13device_kernelIN5flash19enable_sm80_to_sm89INS1_16FlashAttnFwdSm80INS1_25CollectiveMainloopFwdSm80ILi4ELi1ELb0EN4cute5tupleIJNS5_1CILi128EEENS7_ILi64EEENS7_ILi96EEEEEELi96ENS_6half_tEfNS_4arch4Sm80ELb1ELb0ELb1ELb0ELb0ELb0ELb1ELb1EEENS1_21CollectiveEpilogueFwdINS6_IJS8_SA_S9_EEENS6_IJNS7_ILi1EEESI_SI_EEESC_SE_Li128ELb0ELb1ELb1ELb0EEENS1_30DynamicPersistentTileSchedulerILi128ELi128ELb1ELb1ELb0EEEEEEEEEvNT_6ParamsE:
	.zero		1960


//--------------------- .nv.constant0._ZN7cutlass13device_kernelIN5flash19enable_sm80_to_sm89INS1_16FlashAttnFwdSm80INS1_25CollectiveMainloopFwdSm80ILi4ELi1ELb0EN4cute5tupleIJNS5_1CILi128EEENS7_ILi48EEENS7_ILi96EEEEEELi96ENS_6half_tEfNS_4arch4Sm80ELb1ELb0ELb1ELb1ELb0ELb0ELb1ELb1EEENS1_21CollectiveEpilogueFwdINS6_IJS8_SA_S9_EEENS6_IJNS7_ILi1EEESI_SI_EEESC_SE_Li128ELb1ELb1ELb1ELb0EEENS1_36VarlenDynamicPersistentTileSchedulerILi128ELi48ELi128ELi128ELb1ELb1ELb0ELb1ELb1ELb1EEEEEEEEEvNT_6ParamsE --------------------------
	.section	.nv.constant0._ZN7cutlass13device_kernelIN5flash19enable_sm80_to_sm89INS1_16FlashAttnFwdSm80INS1_25CollectiveMainloopFwdSm80ILi4ELi1ELb0EN4cute5tupleIJNS5_1CILi128EEENS7_ILi48EEENS7_ILi96EEEEEELi96ENS_6half_tEfNS_4arch4Sm80ELb1ELb0ELb1ELb1ELb0ELb0ELb1ELb1EEENS1_21CollectiveEpilogueFwdINS6_IJS8_SA_S9_EEENS6_IJNS7_ILi1EEESI_SI_EEESC_SE_Li128ELb1ELb1ELb1ELb0EEENS1_36VarlenDynamicPersistentTileSchedulerILi128ELi48ELi128ELi128ELb1ELb1ELb0ELb1ELb1ELb1EEEEEEEEEvNT_6ParamsE,"a",@progbits
	.sectionflags	@""
	.align	4
.nv.constant0._ZN7cutlass13device_kernelIN5flash19enable_sm80_to_sm89INS1_16FlashAttnFwdSm80INS1_25CollectiveMainloopFwdSm80ILi4ELi1ELb0EN4cute5tupleIJNS5_1CILi128EEENS7_ILi48EEENS7_ILi96EEEEEELi96ENS_6half_tEfNS_4arch4Sm80ELb1ELb0ELb1ELb1ELb0ELb0ELb1ELb1EEENS1_21CollectiveEpilogueFwdINS6_IJS8_SA_S9_EEENS6_IJNS7_ILi1EEESI_SI_EEESC_SE_Li128ELb1ELb1ELb1ELb0EEENS1_36VarlenDynamicPersistentTileSchedulerILi128ELi48ELi128ELi128ELb1ELb1ELb0ELb1ELb1ELb1EEEEEEEEEvNT_6ParamsE:
	.zero		1976


//--------------------- .nv.constant0._ZN7cutlass13device_kernelIN5flash19enable_sm80_to_sm89INS1_16FlashAttnFwdSm80INS1_25CollectiveMainloopFwdSm80ILi4ELi1ELb0EN4cute5tupleIJNS5_1CILi128EEENS7_ILi48EEENS7_ILi96EEEEEELi96ENS_6half_tEfNS_4arch4Sm80ELb1ELb0ELb1ELb1ELb0ELb1ELb1ELb1EEENS1_21CollectiveEpilogueFwdINS6_IJS8_SA_S9_EEENS6_IJNS7_ILi1EEESI_SI_EEESC_SE_Li128ELb1ELb1ELb1ELb0EEENS1_36VarlenDynamicPersistentTileSchedulerILi128ELi48ELi128ELi128ELb1ELb1ELb0ELb1ELb1ELb1EEEEEEEEEvNT_6ParamsE --------------------------
	.section	.nv.constant0._ZN7cutlass13device_kernelIN5flash19enable_sm80_to_sm89INS1_16FlashAttnFwdSm80INS1_25CollectiveMainloopFwdSm80ILi4ELi1ELb0EN4cute5tupleIJNS5_1CILi128EEENS7_ILi48EEENS7_ILi96EEEEEELi96ENS_6half_tEfNS_4arch4Sm80ELb1ELb0ELb1ELb1ELb0ELb1ELb1ELb1EEENS1_21CollectiveEpilogueFwdINS6_IJS8_SA_S9_EEENS6_IJNS7_ILi1EEESI_SI_EEESC_SE_Li128ELb1ELb1ELb1ELb0EEENS1_36VarlenDynamicPersistentTileSchedulerILi128ELi48ELi128ELi128ELb1ELb1ELb0ELb1ELb1ELb1EEEEEEEEEvNT_6ParamsE,"a",@progbits
	.sectionflags	@""
	.align	4
.nv.constant0._ZN7cutlass13device_kernelIN5flash19enable_sm80_to_sm89INS1_16FlashAttnFwdSm80INS1_25CollectiveMainloopFwdSm80ILi4ELi1ELb0EN4cute5tupleIJNS5_1CILi128EEENS7_ILi48EEENS7_ILi96EEEEEELi96ENS_6half_tEfNS_4arch4Sm80ELb1ELb0ELb1ELb1ELb0ELb1ELb1ELb1EEENS1_21CollectiveEpilogueFwdINS6_IJS8_SA_S9_EEENS6_IJNS7_ILi1EEESI_SI_EEESC_SE_Li128ELb1ELb1ELb1ELb0EEENS1_36VarlenDynamicPersistentTileSchedulerILi128ELi48ELi128ELi128ELb1ELb1ELb0ELb1ELb1ELb1EEEEEEEEEvNT_6ParamsE:
	.zero		1976


//--------------------- .nv.constant0._ZN7cutlass13device_kernelIN5flash19enable_sm80_to_sm89INS1_16FlashAttnFwdSm80INS1_25CollectiveMainloopFwdSm80ILi4ELi1ELb0EN4cute5tupleIJNS5_1CILi128EEENS7_ILi64EEENS7_ILi96EEEEEELi96ENS_6half_tEfNS_4arch4Sm80ELb0ELb0ELb0ELb0ELb0ELb0ELb1ELb1EEENS1_21CollectiveEpilogueFwdINS6_IJS8_SA_S9_EEENS6_IJNS7_ILi1EEESI_SI_EEESC_SE_Li128ELb0ELb1ELb1ELb0EEENS1_19SingleTileSchedulerILb0ELb1ELb1ELi128EEEEEEEEEvNT_6ParamsE --------------------------
	.section	.nv.constant0._ZN7cutlass13device_kernelIN5flash19enable_sm80_to_sm89INS1_16FlashAttnFwdSm80INS1_25CollectiveMainloopFwdSm80ILi4ELi1ELb0EN4cute5tupleIJNS5_1CILi128EEENS7_ILi64EEENS7_ILi96EEEEEELi96ENS_6half_tEfNS_4arch4Sm80ELb0ELb0ELb0ELb0ELb0ELb0ELb1ELb1EEENS1_21CollectiveEpilogueFwdINS6_IJS8_SA_S9_EEENS6_IJNS7_ILi1EEESI_SI_EEESC_SE_Li128ELb0ELb1ELb1ELb0EEENS1_19SingleTileSchedulerILb0ELb1ELb1ELi128EEEEEEEEEvNT_6ParamsE,"a",@progbits
	.sectionflags	@""
	.align	4
.nv.constant0._ZN7cutlass13device_kernelIN5flash19enable_sm80_to_sm89INS1_16FlashAttnFwdSm80INS1_25CollectiveMainloopFwdSm80ILi4ELi1ELb0EN4cute5tupleIJNS5_1CILi128EEENS7_ILi64EEENS7_ILi96EEEEEELi96ENS_6half_tEfNS_4arch4Sm80ELb0ELb0ELb0ELb0ELb0ELb0ELb1ELb1EEENS1_21CollectiveEpilogueFwdINS6_IJS8_SA_S9_EEENS6_IJNS7_ILi1EEESI_SI_EEESC_SE_Li128ELb0ELb1ELb1ELb0EEENS1_19SingleTileSchedulerILb0ELb1ELb1ELi128EEEEEEEEEvNT_6ParamsE:
	.zero		1944


//--------------------- .nv.constant0._ZN7cutlass13device_kernelIN5flash19enable_sm80_to_sm89INS1_16FlashAttnFwdSm80INS1_25CollectiveMainloopFwdSm80ILi4ELi1ELb0EN4cute5tupleIJNS5_1CILi128EEENS7_ILi48EEENS7_ILi96EEEEEELi96ENS_6half_tEfNS_4arch4Sm80ELb0ELb0ELb0ELb1ELb0ELb0ELb1ELb1EEENS1_21CollectiveEpilogueFwdINS6_IJS8_SA_S9_EEENS6_IJNS7_ILi1EEESI_SI_EEESC_SE_Li128ELb1ELb1ELb1ELb0EEENS1_36VarlenDynamicPersistentTileSchedulerILi128ELi48ELi128ELi128ELb1ELb1ELb0ELb0ELb1ELb1EEEEEEEEEvNT_6ParamsE --------------------------
	.section	.nv.constant0._ZN7cutlass13device_kernelIN5flash19enable_sm80_to_sm89INS1_16FlashAttnFwdSm80INS1_25CollectiveMainloopFwdSm80ILi4ELi1ELb0EN4cute5tupleIJNS5_1CILi128EEENS7_ILi48EEENS7_ILi96EEEEEELi96ENS_6half_tEfNS_4arch4Sm80ELb0ELb0ELb0ELb1ELb0ELb0ELb1ELb1EEENS1_21CollectiveEpilogueFwdINS6_IJS8_SA_S9_EEENS6_IJNS7_ILi1EEESI_SI_EEESC_SE_Li128ELb1ELb1ELb1ELb0EEENS1_36VarlenDynamicPersistentTileSchedulerILi128ELi48ELi128ELi128ELb1ELb1ELb0ELb0ELb1ELb1EEEEEEEEEvNT_6ParamsE,"a",@progbits
	.sectionflags	@""
	.align	4
.nv.constant0._ZN7cutlass13device_kernelIN5flash19enable_sm80_to_sm89INS1_16FlashAttnFwdSm80INS1_25CollectiveMainloopFwdSm80ILi4ELi1ELb0EN4cute5tupleIJNS5_1CILi128EEENS7_ILi48EEENS7_ILi96EEEEEELi96ENS_6half_tEfNS_4arch4Sm80ELb0ELb0ELb0ELb1ELb0ELb0ELb1ELb1EEENS1_21CollectiveEpilogueFwdINS6_IJS8_SA_S9_EEENS6_IJNS7_ILi1EEESI_SI_EEESC_SE_Li128ELb1ELb1ELb1ELb0EEENS1_36VarlenDynamicPersistentTileSchedulerILi128ELi48ELi128ELi128ELb1ELb1ELb0ELb0ELb1ELb1EEEEEEEEEvNT_6ParamsE:
	.zero		1976


//--------------------- .nv.constant0._ZN7cutlass13device_kernelIN5flash19enable_sm80_to_sm89INS1_16FlashAttnFwdSm80INS1_25CollectiveMainloopFwdSm80ILi4ELi1ELb0EN4cute5tupleIJNS5_1CILi128EEENS7_ILi48EEENS7_ILi96EEEEEELi96ENS_6half_tEfNS_4arch4Sm80ELb0ELb0ELb0ELb1ELb0ELb1ELb1ELb1EEENS1_21CollectiveEpilogueFwdINS6_IJS8_SA_S9_EEENS6_IJNS7_ILi1EEESI_SI_EEESC_SE_Li128ELb1ELb1ELb1ELb0EEENS1_36VarlenDynamicPersistentTileSchedulerILi128ELi48ELi128ELi128ELb1ELb1ELb0ELb0ELb1ELb1EEEEEEEEEvNT_6ParamsE --------------------------
	.section	.nv.constant0._ZN7cutlass13device_kernelIN5flash19enable_sm80_to_sm89INS1_16FlashAttnFwdSm80INS1_25CollectiveMainloopFwdSm80ILi4ELi1ELb0EN4cute5tupleIJNS5_1CILi128EEENS7_ILi48EEENS7_ILi96EEEEEELi96ENS_6half_tEfNS_4arch4Sm80ELb0ELb0ELb0ELb1ELb0ELb1ELb1ELb1EEENS1_21CollectiveEpilogueFwdINS6_IJS8_SA_S9_EEENS6_IJNS7_ILi1EEESI_SI_EEESC_SE_Li128ELb1ELb1ELb1ELb0EEENS1_36VarlenDynamicPersistentTileSchedulerILi128ELi48ELi128ELi128ELb1ELb1ELb0ELb0ELb1ELb1EEEEEEEEEvNT_6ParamsE,"a",@progbits
	.sectionflags	@""
	.align	4
.nv.constant0._ZN7cutlass13device_kernelIN5flash19enable_sm80_to_sm89INS1_16FlashAttnFwdSm80INS1_25CollectiveMainloopFwdSm80ILi4ELi1ELb0EN4cute5tupleIJNS5_1CILi128EEENS7_ILi48EEENS7_ILi96EEEEEELi96ENS_6half_tEfNS_4arch4Sm80ELb0ELb0ELb0ELb1ELb0ELb1ELb1ELb1EEENS1_21CollectiveEpilogueFwdINS6_IJS8_SA_S9_EEENS6_IJNS7_ILi1EEESI_SI_EEESC_SE_Li128ELb1ELb1ELb1ELb0EEENS1_36VarlenDynamicPersistentTileSchedulerILi128ELi48ELi128ELi128ELb1ELb1ELb0ELb0ELb1ELb1EEEEEEEEEvNT_6ParamsE:
	.zero		1976


//--------------------- .nv.constant0._ZN7cutlass13device_kernelIN5flash19enable_sm80_to_sm89INS1_16FlashAttnFwdSm80INS1_25CollectiveMainloopFwdSm80ILi4ELi1ELb0EN4cute5tupleIJNS5_1CILi128EEENS7_ILi48EEENS7_ILi96EEEEEELi96ENS_6half_tEfNS_4arch4Sm80ELb0ELb1ELb0ELb0ELb0ELb0ELb1ELb1EEENS1_21CollectiveEpilogueFwdINS6_IJS8_SA_S9_EEENS6_IJNS7_ILi1EEESI_SI_EEESC_SE_Li128ELb0ELb1ELb1ELb0EEENS1_19SingleTileSchedulerILb0ELb1ELb1ELi128EEEEEEEEEvNT_6ParamsE --------------------------
	.section	.nv.constant0._ZN7cutlass13device_kernelIN5flash19enable_sm80_to_sm89INS1_16FlashAttnFwdSm80INS1_25CollectiveMainloopFwdSm80ILi4ELi1ELb0EN4cute5tupleIJNS5_1CILi128EEENS7_ILi48EEENS7_ILi96EEEEEELi96ENS_6half_tEfNS_4arch4Sm80ELb0ELb1ELb0ELb0ELb0ELb0ELb1ELb1EEENS1_21CollectiveEpilogueFwdINS6_IJS8_SA_S9_EEENS6_IJNS7_ILi1EEESI_SI_EEESC_SE_Li128ELb0ELb1ELb1ELb0EEENS1_19SingleTileSchedulerILb0ELb1ELb1ELi128EEEEEEEEEvNT_6ParamsE,"a",@progbits
	.sectionflags	@""
	.align	4
.nv.constant0._ZN7cutlass13device_kernelIN5flash19enable_sm80_to_sm89INS1_16FlashAttnFwdSm80INS1_25CollectiveMainloopFwdSm80ILi4ELi1ELb0EN4cute5tupleIJNS5_1CILi128EEENS7_ILi48EEENS7_ILi96EEEEEELi96ENS_6half_tEfNS_4arch4Sm80ELb0ELb1ELb0ELb0ELb0ELb0ELb1ELb1EEENS1_21CollectiveEpilogueFwdINS6_IJS8_SA_S9_EEENS6_IJNS7_ILi1EEESI_SI_EEESC_SE_Li128ELb0ELb1ELb1ELb0EEENS1_19SingleTileSchedulerILb0ELb1ELb1ELi128EEEEEEEEEvNT_6ParamsE:
	.zero		1944


//--------------------- .nv.constant0._ZN7cutlass13device_kernelIN5flash19enable_sm80_to_sm89INS1_16FlashAttnFwdSm80INS1_25CollectiveMainloopFwdSm80ILi4ELi1ELb0EN4cute5tupleIJNS5_1CILi128EEENS7_ILi48EEENS7_ILi96EEEEEELi96ENS_6half_tEfNS_4arch4Sm80ELb0ELb1ELb0ELb1ELb0ELb0ELb1ELb1EEENS1_21CollectiveEpilogueFwdINS6_IJS8_SA_S9_EEENS6_IJNS7_ILi1EEESI_SI_EEESC_SE_Li128ELb1ELb1ELb1ELb0EEENS1_36VarlenDynamicPersistentTileSchedulerILi128ELi48ELi128ELi128ELb1ELb1ELb0ELb1ELb0ELb1EEEEEEEEEvNT_6ParamsE --------------------------
	.section	.nv.constant0._ZN7cutlass13device_kernelIN5flash19enable_sm80_to_sm89INS1_16FlashAttnFwdSm80INS1_25CollectiveMainloopFwdSm80ILi4ELi1ELb0EN4cute5tupleIJNS5_1CILi128EEENS7_ILi48EEENS7_ILi96EEEEEELi96ENS_6half_tEfNS_4arch4Sm80ELb0ELb1ELb0ELb1ELb0ELb0ELb1ELb1EEENS1_21CollectiveEpilogueFwdINS6_IJS8_SA_S9_EEENS6_IJNS7_ILi1EEESI_SI_EEESC_SE_Li128ELb1ELb1ELb1ELb0EEENS1_36VarlenDynamicPersistentTileSchedulerILi128ELi48ELi128ELi128ELb1ELb1ELb0ELb1ELb0ELb1EEEEEEEEEvNT_6ParamsE,"a",@progbits
	.sectionflags	@""
	.align	4
.nv.constant0._ZN7cutlass13device_kernelIN5flash19enable_sm80_to_sm89INS1_16FlashAttnFwdSm80INS1_25CollectiveMainloopFwdSm80ILi4ELi1ELb0EN4cute5tupleIJNS5_1CILi128EEENS7_ILi48EEENS7_ILi96EEEEEELi96ENS_6half_tEfNS_4arch4Sm80ELb0ELb1ELb0ELb1ELb0ELb0ELb1ELb1EEENS1_21CollectiveEpilogueFwdINS6_IJS8_SA_S9_EEENS6_IJNS7_ILi1EEESI_SI_EEESC_SE_Li128ELb1ELb1ELb1ELb0EEENS1_36VarlenDynamicPersistentTileSchedulerILi128ELi48ELi128ELi128ELb1ELb1ELb0ELb1ELb0ELb1EEEEEEEEEvNT_6ParamsE:
	.zero		1976


//--------------------- .nv.constant0._ZN7cutlass13device_kernelIN5flash19enable_sm80_to_sm89INS1_16FlashAttnFwdSm80INS1_25CollectiveMainloopFwdSm80ILi4ELi1ELb0EN4cute5tupleIJNS5_1CILi128EEENS7_ILi48EEENS7_ILi96EEEEEELi96ENS_6half_tEfNS_4arch4Sm80ELb0ELb1ELb0ELb1ELb0ELb1ELb1ELb1EEENS1_21CollectiveEpilogueFwdINS6_IJS8_SA_S9_EEENS6_IJNS7_ILi1EEESI_SI_EEESC_SE_Li128ELb1ELb1ELb1ELb0EEENS1_36VarlenDynamicPersistentTileSchedulerILi128ELi48ELi128ELi128ELb1ELb1ELb0ELb1ELb0ELb1EEEEEEEEEvNT_6ParamsE --------------------------
	.section	.nv.constant0._ZN7cutlass13device_kernelIN5flash19enable_sm80_to_sm89INS1_16FlashAttnFwdSm80INS1_25CollectiveMainloopFwdSm80ILi4ELi1ELb0EN4cute5tupleIJNS5_1CILi128EEENS7_ILi48EEENS7_ILi96EEEEEELi96ENS_6half_tEfNS_4arch4Sm80ELb0ELb1ELb0ELb1ELb0ELb1ELb1ELb1EEENS1_21CollectiveEpilogueFwdINS6_IJS8_SA_S9_EEENS6_IJNS7_ILi1EEESI_SI_EEESC_SE_Li128ELb1ELb1ELb1ELb0EEENS1_36VarlenDynamicPersistentTileSchedulerILi128ELi48ELi128ELi128ELb1ELb1ELb0ELb1ELb0ELb1EEEEEEEEEvNT_6ParamsE,"a",@progbits
	.sectionflags	@""
	.align	4
.nv.constant0._ZN7cutlass13device_kernelIN5flash19enable_sm80_to_sm89INS1_16FlashAttnFwdSm80INS1_25CollectiveMainloopFwdSm80ILi4ELi1ELb0EN4cute5tupleIJNS5_1CILi128EEENS7_ILi48EEENS7_ILi96EEEEEELi96ENS_6half_tEfNS_4arch4Sm80ELb0ELb1ELb0ELb1ELb0ELb1ELb1ELb1EEENS1_21CollectiveEpilogueFwdINS6_IJS8_SA_S9_EEENS6_IJNS7_ILi1EEESI_SI_EEESC_SE_Li128ELb1ELb1ELb1ELb0EEENS1_36VarlenDynamicPersistentTileSchedulerILi128ELi48ELi128ELi128ELb1ELb1ELb0ELb1ELb0ELb1EEEEEEEEEvNT_6ParamsE:
	.zero		1976


//--------------------- .nv.constant0._ZN7cutlass13device_kernelIN5flash19enable_sm80_to_sm89INS1_16FlashAttnFwdSm80INS1_25CollectiveMainloopFwdSm80ILi4ELi1ELb0EN4cute5tupleIJNS5_1CILi128EEENS7_ILi64EEENS7_ILi96EEEEEELi96ENS_6half_tEfNS_4arch4Sm80ELb1ELb0ELb0ELb0ELb0ELb0ELb1ELb1EEENS1_21CollectiveEpilogueFwdINS6_IJS8_SA_S9_EEENS6_IJNS7_ILi1EEESI_SI_EEESC_SE_Li128ELb0ELb1ELb1ELb0EEENS1_30DynamicPersistentTileSchedulerILi128ELi128ELb1ELb1ELb0EEEEEEEEEvNT_6ParamsE --------------------------
	.section	.nv.constant0._ZN7cutlass13device_kernelIN5flash19enable_sm80_to_sm89INS1_16FlashAttnFwdSm80INS1_25CollectiveMainloopFwdSm80ILi4ELi1ELb0EN4cute5tupleIJNS5_1CILi128EEENS7_ILi64EEENS7_ILi96EEEEEELi96ENS_6half_tEfNS_4arch4Sm80ELb1ELb0ELb0ELb0ELb0ELb0ELb1ELb1EEENS1_21CollectiveEpilogueFwdINS6_IJS8_SA_S9_EEENS6_IJNS7_ILi1EEESI_SI_EEESC_SE_Li128ELb0ELb1ELb1ELb0EEENS1_30DynamicPersistentTileSchedulerILi128ELi128ELb1ELb1ELb0EEEEEEEEEvNT_6ParamsE,"a",@progbits
	.sectionflags	@""
	.align	4
.nv.constant0._ZN7cutlass13device_kernelIN5flash19enable_sm80_to_sm89INS1_16FlashAttnFwdSm80INS1_25CollectiveMainloopFwdSm80ILi4ELi1ELb0EN4cute5tupleIJNS5_1CILi128EEENS7_ILi64EEENS7_ILi96EEEEEELi96ENS_6half_tEfNS_4arch4Sm80ELb1ELb0ELb0ELb0ELb0ELb0ELb1ELb1EEENS1_21CollectiveEpilogueFwdINS6_IJS8_SA_S9_EEENS6_IJNS7_ILi1EEESI_SI_EEESC_SE_Li128ELb0ELb1ELb1ELb0EEENS1_30DynamicPersistentTileSchedulerILi128ELi128ELb1ELb1ELb0EEEEEEEEEvNT_6ParamsE:
	.zero		1960


//--------------------- .nv.constant0._ZN7cutlass13device_kernelIN5flash19enable_sm80_to_sm89INS1_16FlashAttnFwdSm80INS1_25CollectiveMainloopFwdSm80ILi4ELi1ELb0EN4cute5tupleIJNS5_1CILi128EEENS7_ILi48EEENS7_ILi96EEEEEELi96ENS_6half_tEfNS_4arch4Sm80ELb1ELb0ELb0ELb1ELb0ELb0ELb1ELb1EEENS1_21CollectiveEpilogueFwdINS6_IJS8_SA_S9_EEENS6_IJNS7_ILi1EEESI_SI_EEESC_SE_Li128ELb1ELb1ELb1ELb0EEENS1_36VarlenDynamicPersistentTileSchedulerILi128ELi48ELi128ELi128ELb1ELb1ELb0ELb1ELb1ELb1EEEEEEEEEvNT_6ParamsE --------------------------
	.section	.nv.constant0._ZN7cutlass13device_kernelIN5flash19enable_sm80_to_sm89INS1_16FlashAttnFwdSm80INS1_25CollectiveMainloopFwdSm80ILi4ELi1ELb0EN4cute5tupleIJNS5_1CILi128EEENS7_ILi48EEENS7_ILi96EEEEEELi96ENS_6half_tEfNS_4arch4Sm80ELb1ELb0ELb0ELb1ELb0ELb0ELb1ELb1EEENS1_21CollectiveEpilogueFwdINS6_IJS8_SA_S9_EEENS6_IJNS7_ILi1EEESI_SI_EEESC_SE_Li128ELb1ELb1ELb1ELb0EEENS1_36VarlenDynamicPersistentTileSchedulerILi128ELi48ELi128ELi128ELb1ELb1ELb0ELb1ELb1ELb1EEEEEEEEEvNT_6ParamsE,"a",@progbits
	.sectionflags	@""
	.align	4
.nv.constant0._ZN7cutlass13device_kernelIN5flash19enable_sm80_to_sm89INS1_16FlashAttnFwdSm80INS1_25CollectiveMainloopFwdSm80ILi4ELi1ELb0EN4cute5tupleIJNS5_1CILi128EEENS7_ILi48EEENS7_ILi96EEEEEELi96ENS_6half_tEfNS_4arch4Sm80ELb1ELb0ELb0ELb1ELb0ELb0ELb1ELb1EEENS1_21CollectiveEpilogueFwdINS6_IJS8_SA_S9_EEENS6_IJNS7_ILi1EEESI_SI_EEESC_SE_Li128ELb1ELb1ELb1ELb0EEENS1_36VarlenDynamicPersistentTileSchedulerILi128ELi48ELi128ELi128ELb1ELb1ELb0ELb1ELb1ELb1EEEEEEEEEvNT_6ParamsE:
	.zero		1976


//--------------------- .nv.constant0._ZN7cutlass13device_kernelIN5flash19enable_sm80_to_sm89INS1_16FlashAttnFwdSm80INS1_25CollectiveMainloopFwdSm80ILi4ELi1ELb0EN4cute5tupleIJNS5_1CILi128EEENS7_ILi48EEENS7_ILi96EEEEEELi96ENS_6half_tEfNS_4arch4Sm80ELb1ELb0ELb0ELb1ELb0ELb1ELb1ELb1EEENS1_21CollectiveEpilogueFwdINS6_IJS8_SA_S9_EEENS6_IJNS7_ILi1EEESI_SI_EEESC_SE_Li128ELb1ELb1ELb1ELb0EEENS1_36VarlenDynamicPersistentTileSchedulerILi128ELi48ELi128ELi128ELb1ELb1ELb0ELb1ELb1ELb1EEEEEEEEEvNT_6ParamsE --------------------------
	.section	.nv.constant0._ZN7cutlass13device_kernelIN5flash19enable_sm80_to_sm89INS1_16FlashAttnFwdSm80INS1_25CollectiveMainloopFwdSm80ILi4ELi1ELb0EN4cute5tupleIJNS5_1CILi128EEENS7_ILi48EEENS7_ILi96EEEEEELi96ENS_6half_tEfNS_4arch4Sm80ELb1ELb0ELb0ELb1ELb0ELb1ELb1ELb1EEENS1_21CollectiveEpilogueFwdINS6_IJS8_SA_S9_EEENS6_IJNS7_ILi1EEESI_SI_EEESC_SE_Li128ELb1ELb1ELb1ELb0EEENS1_36VarlenDynamicPersistentTileSchedulerILi128ELi48ELi128ELi128ELb1ELb1ELb0ELb1ELb1ELb1EEEEEEEEEvNT_6ParamsE,"a",@progbits
	.sectionflags	@""
	.align	4
.nv.constant0._ZN7cutlass13device_kernelIN5flash19enable_sm80_to_sm89INS1_16FlashAttnFwdSm80INS1_25CollectiveMainloopFwdSm80ILi4ELi1ELb0EN4cute5tupleIJNS5_1CILi128EEENS7_ILi48EEENS7_ILi96EEEEEELi96ENS_6half_tEfNS_4arch4Sm80ELb1ELb0ELb0ELb1ELb0ELb1ELb1ELb1EEENS1_21CollectiveEpilogueFwdINS6_IJS8_SA_S9_EEENS6_IJNS7_ILi1EEESI_SI_EEESC_SE_Li128ELb1ELb1ELb1ELb0EEENS1_36VarlenDynamicPersistentTileSchedulerILi128ELi48ELi128ELi128ELb1ELb1ELb0ELb1ELb1ELb1EEEEEEEEEvNT_6ParamsE:
	.zero		1976


//--------------------- SYMBOLS --------------------------

	.type		.nv.reservedSmem.offset0,@object
	.size		.nv.reservedSmem.offset0,0x4
